def matmul_kernel(
    a_ptr,
    b_ptr,
    c_ptr,
    M,
    N,
    K,
    stride_am,
    stride_ak,
    stride_bk,
    stride_bn,
    stride_cm,
    stride_cn,
    BLOCK_M: tl.constexpr,
    BLOCK_N: tl.constexpr,
    BLOCK_K: tl.constexpr,
    GROUP_M: tl.constexpr,
):
    pid = tl.program_id(axis=0)
    num_pid_m = tl.cdiv(M, BLOCK_M)
    num_pid_n = tl.cdiv(N, BLOCK_N)
    num_pid_in_group = GROUP_M * num_pid_n
    group_id = pid // num_pid_in_group
    first_pid_m = group_id * GROUP_M
    group_size_m = min(num_pid_m - first_pid_m, GROUP_M)
    pid_m = first_pid_m + ((pid % num_pid_in_group) % group_size_m)
    pid_n = (pid % num_pid_in_group) // group_size_m

    offs_am = (pid_m * BLOCK_M + tl.arange(0, BLOCK_M)) % M
    offs_bn = (pid_n * BLOCK_N + tl.arange(0, BLOCK_N)) % N
    offs_k = tl.arange(0, BLOCK_K)
    a_ptrs = a_ptr + offs_am[:, None] * stride_am + offs_k[None, :] * stride_ak
    b_ptrs = b_ptr + offs_k[:, None] * stride_bk + offs_bn[None, :] * stride_bn

    acc = tl.zeros((BLOCK_M, BLOCK_N), dtype=tl.float32)
    for kk in range(0, tl.cdiv(K, BLOCK_K)):
        a = tl.load(a_ptrs, mask=offs_k[None, :] < K - kk * BLOCK_K, other=0.0)
        b = tl.load(b_ptrs, mask=offs_k[:, None] < K - kk * BLOCK_K, other=0.0)
        acc = tl.dot(a, b, acc)
        a_ptrs += BLOCK_K * stride_ak
        b_ptrs += BLOCK_K * stride_bk

    c = acc.to(c_ptr.dtype.element_ty)
    offs_cm = pid_m * BLOCK_M + tl.arange(0, BLOCK_M)
    offs_cn = pid_n * BLOCK_N + tl.arange(0, BLOCK_N)
    c_ptrs = c_ptr + offs_cm[:, None] * stride_cm + offs_cn[None, :] * stride_cn
    mask = (offs_cm[:, None] < M) & (offs_cn[None, :] < N)
    tl.store(c_ptrs, c, mask=mask)

# config = {"BLOCK_K": 32, "BLOCK_M": 64, "BLOCK_N": 128, "GROUP_M": 1, "arch": "sm_80", "dtype": "bf16", "num_ctas": 1, "num_stages": 3, "num_warps": 4}
# arch = sm_80


// ===== COMPILED SASS (sm_80) =====

	.target	sm_80

	.elftype	@"ET_EXEC"


//--------------------- .note.nv.tkinfo           --------------------------
	.section	.note.nv.tkinfo,"",@"SHT_NOTE"
	.sectionflags	@"SHF_NOTE_NV_TKINFO"
	.tkinfo
        /*0018*/ 	.word	0x00000002
        /*0030*/ 	.string	""
        /*0030*/ 	.string	"ptxas"
        /*0030*/ 	.string	"Cuda compilation tools, release 13.0, V13.0.88"
        /*0030*/ 	.string	"Build cuda_13.0.r13.0/compiler.36424714_0"
        /*0030*/ 	.string	"-v  -suppress-debug-info  -lineinfo  -arch sm_80 "



//--------------------- .note.nv.cuinfo           --------------------------
	.section	.note.nv.cuinfo,"",@"SHT_NOTE"
	.sectionflags	@"SHF_NOTE_NV_CUINFO"
        /*0018*/ 	.short	0x0002
        /*001a*/ 	.short	0x0050
        /*001c*/ 	.short	0x0082
	.zero		2


//--------------------- .nv.info                  --------------------------
	.section	.nv.info,"",@"SHT_CUDA_INFO"
	.align	4


	//----- nvinfo : EIATTR_REGCOUNT
	.align		4
        /*0000*/ 	.byte	0x04, 0x2f
        /*0002*/ 	.short	(.L_1 - .L_0)
	.align		4
.L_0:
        /*0004*/ 	.word	index@(matmul_kernel)
        /*0008*/ 	.word	0x000000fe


	//----- nvinfo : EIATTR_FRAME_SIZE
	.align		4
.L_1:
        /*000c*/ 	.byte	0x04, 0x11
        /*000e*/ 	.short	(.L_3 - .L_2)
	.align		4
.L_2:
        /*0010*/ 	.word	index@(matmul_kernel)
        /*0014*/ 	.word	0x00000000


	//----- nvinfo : EIATTR_MIN_STACK_SIZE
	.align		4
.L_3:
        /*0018*/ 	.byte	0x04, 0x12
        /*001a*/ 	.short	(.L_5 - .L_4)
	.align		4
.L_4:
        /*001c*/ 	.word	index@(matmul_kernel)
        /*0020*/ 	.word	0x00000000
.L_5:


//--------------------- .nv.info.matmul_kernel    --------------------------
	.section	.nv.info.matmul_kernel,"",@"SHT_CUDA_INFO"
	.sectionflags	@""
	.align	4


	//----- nvinfo : EIATTR_CUDA_API_VERSION
	.align		4
        /*0000*/ 	.byte	0x04, 0x37
        /*0002*/ 	.short	(.L_7 - .L_6)
.L_6:
        /*0004*/ 	.word	0x00000082


	//----- nvinfo : EIATTR_SW2861232_WAR
	.align		4
.L_7:
        /*0008*/ 	.byte	0x01, 0x35
	.zero		2


	//----- nvinfo : EIATTR_PARAM_CBANK
	.align		4
        /*000c*/ 	.byte	0x04, 0x0a
        /*000e*/ 	.short	(.L_9 - .L_8)
	.align		4
.L_8:
        /*0010*/ 	.word	index@(.nv.constant0.matmul_kernel)
        /*0014*/ 	.short	0x0160
        /*0016*/ 	.short	0x0050


	//----- nvinfo : EIATTR_CBANK_PARAM_SIZE
	.align		4
.L_9:
        /*0018*/ 	.byte	0x03, 0x19
        /*001a*/ 	.short	0x0050


	//----- nvinfo : EIATTR_KPARAM_INFO
	.align		4
        /*001c*/ 	.byte	0x04, 0x17
        /*001e*/ 	.short	(.L_11 - .L_10)
.L_10:
        /*0020*/ 	.word	0x00000000
        /*0024*/ 	.short	0x000d
        /*0026*/ 	.short	0x0048
        /*0028*/ 	.byte	0x00, 0xf4, 0x21, 0x00


	//----- nvinfo : EIATTR_KPARAM_INFO
	.align		4
.L_11:
        /*002c*/ 	.byte	0x04, 0x17
        /*002e*/ 	.short	(.L_13 - .L_12)
.L_12:
        /*0030*/ 	.word	0x00000000
        /*0034*/ 	.short	0x000c
        /*0036*/ 	.short	0x0040
        /*0038*/ 	.byte	0x00, 0xf4, 0x21, 0x00


	//----- nvinfo : EIATTR_KPARAM_INFO
	.align		4
.L_13:
        /*003c*/ 	.byte	0x04, 0x17
        /*003e*/ 	.short	(.L_15 - .L_14)
.L_14:
        /*0040*/ 	.word	0x00000000
        /*0044*/ 	.short	0x000b
        /*0046*/ 	.short	0x0038
        /*0048*/ 	.byte	0x00, 0xf0, 0x11, 0x00


	//----- nvinfo : EIATTR_KPARAM_INFO
	.align		4
.L_15:
        /*004c*/ 	.byte	0x04, 0x17
        /*004e*/ 	.short	(.L_17 - .L_16)
.L_16:
        /*0050*/ 	.word	0x00000000
        /*0054*/ 	.short	0x000a
        /*0056*/ 	.short	0x0034
        /*0058*/ 	.byte	0x00, 0xf0, 0x11, 0x00


	//----- nvinfo : EIATTR_KPARAM_INFO
	.align		4
.L_17:
        /*005c*/ 	.byte	0x04, 0x17
        /*005e*/ 	.short	(.L_19 - .L_18)
.L_18:
        /*0060*/ 	.word	0x00000000
        /*0064*/ 	.short	0x0009
        /*0066*/ 	.short	0x0030
        /*0068*/ 	.byte	0x00, 0xf0, 0x11, 0x00


	//----- nvinfo : EIATTR_KPARAM_INFO
	.align		4
.L_19:
        /*006c*/ 	.byte	0x04, 0x17
        /*006e*/ 	.short	(.L_21 - .L_20)
.L_20:
        /*0070*/ 	.word	0x00000000
        /*0074*/ 	.short	0x0008
        /*0076*/ 	.short	0x002c
        /*0078*/ 	.byte	0x00, 0xf0, 0x11, 0x00


	//----- nvinfo : EIATTR_KPARAM_INFO
	.align		4
.L_21:
        /*007c*/ 	.byte	0x04, 0x17
        /*007e*/ 	.short	(.L_23 - .L_22)
.L_22:
        /*0080*/ 	.word	0x00000000
        /*0084*/ 	.short	0x0007
        /*0086*/ 	.short	0x0028
        /*0088*/ 	.byte	0x00, 0xf0, 0x11, 0x00


	//----- nvinfo : EIATTR_KPARAM_INFO
	.align		4
.L_23:
        /*008c*/ 	.byte	0x04, 0x17
        /*008e*/ 	.short	(.L_25 - .L_24)
.L_24:
        /*0090*/ 	.word	0x00000000
        /*0094*/ 	.short	0x0006
        /*0096*/ 	.short	0x0024
        /*0098*/ 	.byte	0x00, 0xf0, 0x11, 0x00


	//----- nvinfo : EIATTR_KPARAM_INFO
	.align		4
.L_25:
        /*009c*/ 	.byte	0x04, 0x17
        /*009e*/ 	.short	(.L_27 - .L_26)
.L_26:
        /*00a0*/ 	.word	0x00000000
        /*00a4*/ 	.short	0x0005
        /*00a6*/ 	.short	0x0020
        /*00a8*/ 	.byte	0x00, 0xf0, 0x11, 0x00


	//----- nvinfo : EIATTR_KPARAM_INFO
	.align		4
.L_27:
        /*00ac*/ 	.byte	0x04, 0x17
        /*00ae*/ 	.short	(.L_29 - .L_28)
.L_28:
        /*00b0*/ 	.word	0x00000000
        /*00b4*/ 	.short	0x0004
        /*00b6*/ 	.short	0x001c
        /*00b8*/ 	.byte	0x00, 0xf0, 0x11, 0x00


	//----- nvinfo : EIATTR_KPARAM_INFO
	.align		4
.L_29:
        /*00bc*/ 	.byte	0x04, 0x17
        /*00be*/ 	.short	(.L_31 - .L_30)
.L_30:
        /*00c0*/ 	.word	0x00000000
        /*00c4*/ 	.short	0x0003
        /*00c6*/ 	.short	0x0018
        /*00c8*/ 	.byte	0x00, 0xf0, 0x11, 0x00


	//----- nvinfo : EIATTR_KPARAM_INFO
	.align		4
.L_31:
        /*00cc*/ 	.byte	0x04, 0x17
        /*00ce*/ 	.short	(.L_33 - .L_32)
.L_32:
        /*00d0*/ 	.word	0x00000000
        /*00d4*/ 	.short	0x0002
        /*00d6*/ 	.short	0x0010
        /*00d8*/ 	.byte	0x00, 0xf4, 0x21, 0x00


	//----- nvinfo : EIATTR_KPARAM_INFO
	.align		4
.L_33:
        /*00dc*/ 	.byte	0x04, 0x17
        /*00de*/ 	.short	(.L_35 - .L_34)
.L_34:
        /*00e0*/ 	.word	0x00000000
        /*00e4*/ 	.short	0x0001
        /*00e6*/ 	.short	0x0008
        /*00e8*/ 	.byte	0x00, 0xf4, 0x21, 0x00


	//----- nvinfo : EIATTR_KPARAM_INFO
	.align		4
.L_35:
        /*00ec*/ 	.byte	0x04, 0x17
        /*00ee*/ 	.short	(.L_37 - .L_36)
.L_36:
        /*00f0*/ 	.word	0x00000000
        /*00f4*/ 	.short	0x0000
        /*00f6*/ 	.short	0x0000
        /*00f8*/ 	.byte	0x00, 0xf4, 0x21, 0x00


	//----- nvinfo : EIATTR_MAXREG_COUNT
	.align		4
.L_37:
        /*00fc*/ 	.byte	0x03, 0x1b
        /*00fe*/ 	.short	0x00ff


	//----- nvinfo : EIATTR_NUM_BARRIERS
	.align		4
        /*0100*/ 	.byte	0x02, 0x4c
        /*0102*/ 	.byte	0x01
	.zero		1


	//----- nvinfo : EIATTR_MERCURY_ISA_VERSION
	.align		4
        /*0104*/ 	.byte	0x03, 0x5f
        /*0106*/ 	.short	0x0000


	//----- nvinfo : EIATTR_EXIT_INSTR_OFFSETS
	.align		4
        /*0108*/ 	.byte	0x04, 0x1c
        /*010a*/ 	.short	(.L_39 - .L_38)


	//   ....[0]....
.L_38:
        /*010c*/ 	.word	0x00005ee0


	//   ....[1]....
        /*0110*/ 	.word	0x00005f10


	//----- nvinfo : EIATTR_REQNTID
	.align		4
.L_39:
        /*0114*/ 	.byte	0x04, 0x10
        /*0116*/ 	.short	(.L_41 - .L_40)
.L_40:
        /*0118*/ 	.word	0x00000080
        /*011c*/ 	.word	0x00000001
        /*0120*/ 	.word	0x00000001
.L_41:


//--------------------- .nv.callgraph             --------------------------
	.section	.nv.callgraph,"",@"SHT_CUDA_CALLGRAPH"
	.align	4
	.sectionentsize	8
	.align		4
        /*0000*/ 	.word	0x00000000
	.align		4
        /*0004*/ 	.word	0xffffffff
	.align		4
        /*0008*/ 	.word	0x00000000
	.align		4
        /*000c*/ 	.word	0xfffffffe
	.align		4
        /*0010*/ 	.word	0x00000000
	.align		4
        /*0014*/ 	.word	0xfffffffd
	.align		4
        /*0018*/ 	.word	0x00000000
	.align		4
        /*001c*/ 	.word	0xfffffffc


//--------------------- .nv.rel.action            --------------------------
	.section	.nv.rel.action,"",@"SHT_CUDA_RELOCINFO"
	.align	8
	.sectionentsize	8
        /*0000*/ 	.byte	0x73, 0x00, 0x00, 0x00, 0x00, 0x00, 0x00, 0x00, 0x00, 0x00, 0x00, 0x11, 0x25, 0x00, 0x05, 0x36


//--------------------- .nv.constant0.matmul_kernel --------------------------
	.section	.nv.constant0.matmul_kernel,"a",@progbits
	.sectionflags	@""
	.align	4
.nv.constant0.matmul_kernel:
	.zero		432


//--------------------- .text.matmul_kernel       --------------------------
	.section	.text.matmul_kernel,"ax",@progbits
	.sectioninfo	@"SHI_REGISTERS=254"
	.align	128
        .global         matmul_kernel
        .type           matmul_kernel,@function
        .size           matmul_kernel,(.L_x_5 - matmul_kernel)
        .other          matmul_kernel,@"STO_CUDA_ENTRY STV_DEFAULT"
matmul_kernel:
.text.matmul_kernel:
[----:B------:R-:W-:Y:S02]  /*0000*/  IMAD.MOV.U32 R1, RZ, RZ, c[0x0][0x28] ;  /* 0x00000a00ff017624 */ /* 0x000fe400078e00ff */
[----:B------:R-:W-:Y:S01]  /*0010*/  IMAD.MOV.U32 R0, RZ, RZ, c[0x0][0x17c] ;  /* 0x00005f00ff007624 */ /* 0x000fe200078e00ff */
[----:B------:R-:W0:Y:S01]  /*0020*/  S2R R5, SR_CTAID.X ;  /* 0x0000000000057919 */ /* 0x000e220000002500 */
[----:B------:R-:W-:Y:S01]  /*0030*/  IMAD.MOV.U32 R21, RZ, RZ, c[0x0][0x180] ;  /* 0x00006000ff157624 */ /* 0x000fe200078e00ff */
[----:B------:R-:W-:Y:S02]  /*0040*/  ULDC UR4, c[0x0][0x180] ;  /* 0x0000600000047ab9 */ /* 0x000fe40000000800 */
[----:B------:R-:W-:Y:S01]  /*0050*/  IADD3 R0, R0, 0x7f, RZ ;  /* 0x0000007f00007810 */ /* 0x000fe20007ffe0ff */
[----:B------:R-:W-:Y:S01]  /*0060*/  ULDC.64 UR6, c[0x0][0x118] ;  /* 0x0000460000067ab9 */ /* 0x000fe20000000a00 */
[----:B------:R-:W-:Y:S02]  /*0070*/  IADD3 R21, R21, 0x1f, RZ ;  /* 0x0000001f15157810 */ /* 0x000fe40007ffe0ff */
[----:B------:R-:W-:-:S04]  /*0080*/  SHF.R.S32.HI R3, RZ, 0x1f, R0 ;  /* 0x0000001fff037819 */ /* 0x000fc80000011400 */
[----:B------:R-:W-:-:S04]  /*0090*/  LEA.HI R3, R3, R0, RZ, 0x7 ;  /* 0x0000000003037211 */ /* 0x000fc800078f38ff */
[----:B------:R-:W-:-:S04]  /*00a0*/  SHF.R.S32.HI R4, RZ, 0x7, R3 ;  /* 0x00000007ff047819 */ /* 0x000fc80000011403 */
[-C--:B------:R-:W-:Y:S02]  /*00b0*/  IABS R7, R4.reuse ;  /* 0x0000000400077213 */ /* 0x080fe40000000000 */
[----:B------:R-:W-:Y:S02]  /*00c0*/  IABS R10, R4 ;  /* 0x00000004000a7213 */ /* 0x000fe40000000000 */
[----:B------:R-:W1:Y:S01]  /*00d0*/  I2F.RP R0, R7 ;  /* 0x0000000700007306 */ /* 0x000e620000209400 */
[----:B0-----:R-:W-:-:S07]  /*00e0*/  IABS R8, R5 ;  /* 0x0000000500087213 */ /* 0x001fce0000000000 */
[----:B-1----:R-:W0:Y:S02]  /*00f0*/  MUFU.RCP R0, R0 ;  /* 0x0000000000007308 */ /* 0x002e240000001000 */
[----:B0-----:R-:W-:Y:S01]  /*0100*/  IADD3 R2, R0, 0xffffffe, RZ ;  /* 0x0ffffffe00027810 */ /* 0x001fe20007ffe0ff */
[----:B------:R-:W-:-:S05]  /*0110*/  IMAD.MOV R0, RZ, RZ, -R10 ;  /* 0x000000ffff007224 */ /* 0x000fca00078e0a0a */
[----:B------:R0:W1:Y:S02]  /*0120*/  F2I.FTZ.U32.TRUNC.NTZ R3, R2 ;  /* 0x0000000200037305 */ /* 0x000064000021f000 */
[----:B0-----:R-:W-:Y:S02]  /*0130*/  IMAD.MOV.U32 R2, RZ, RZ, RZ ;  /* 0x000000ffff027224 */ /* 0x001fe400078e00ff */
[----:B-1----:R-:W-:-:S04]  /*0140*/  IMAD.MOV R6, RZ, RZ, -R3 ;  /* 0x000000ffff067224 */ /* 0x002fc800078e0a03 */
[----:B------:R-:W-:Y:S02]  /*0150*/  IMAD R9, R6, R7, RZ ;  /* 0x0000000706097224 */ /* 0x000fe400078e02ff */
[----:B------:R-:W-:Y:S02]  /*0160*/  IMAD.MOV.U32 R6, RZ, RZ, R8 ;  /* 0x000000ffff067224 */ /* 0x000fe400078e0008 */
[----:B------:R-:W-:-:S06]  /*0170*/  IMAD.HI.U32 R3, R3, R9, R2 ;  /* 0x0000000903037227 */ /* 0x000fcc00078e0002 */
[----:B------:R-:W-:-:S04]  /*0180*/  IMAD.HI.U32 R3, R3, R6, RZ ;  /* 0x0000000603037227 */ /* 0x000fc800078e00ff */
[----:B------:R-:W-:-:S05]  /*0190*/  IMAD R0, R3, R0, R6 ;  /* 0x0000000003007224 */ /* 0x000fca00078e0206 */
[----:B------:R-:W-:-:S13]  /*01a0*/  ISETP.GT.U32.AND P1, PT, R7, R0, PT ;  /* 0x000000000700720c */ /* 0x000fda0003f24070 */
[----:B------:R-:W-:Y:S01]  /*01b0*/  @!P1 IMAD.IADD R0, R0, 0x1, -R7 ;  /* 0x0000000100009824 */ /* 0x000fe200078e0a07 */
[----:B------:R-:W-:Y:S02]  /*01c0*/  @!P1 IADD3 R3, R3, 0x1, RZ ;  /* 0x0000000103039810 */ /* 0x000fe40007ffe0ff */
[----:B------:R-:W-:Y:S02]  /*01d0*/  ISETP.NE.AND P1, PT, R4, RZ, PT ;  /* 0x000000ff0400720c */ /* 0x000fe40003f25270 */
[----:B------:R-:W-:Y:S02]  /*01e0*/  ISETP.GE.U32.AND P0, PT, R0, R7, PT ;  /* 0x000000070000720c */ /* 0x000fe40003f06070 */
[----:B------:R-:W-:-:S04]  /*01f0*/  LOP3.LUT R0, R5, R4, RZ, 0x3c, !PT ;  /* 0x0000000405007212 */ /* 0x000fc800078e3cff */
[----:B------:R-:W-:Y:S01]  /*0200*/  ISETP.GE.AND P2, PT, R0, RZ, PT ;  /* 0x000000ff0000720c */ /* 0x000fe20003f46270 */
[----:B------:R-:W-:-:S05]  /*0210*/  IMAD.MOV.U32 R0, RZ, RZ, c[0x0][0x178] ;  /* 0x00005e00ff007624 */ /* 0x000fca00078e00ff */
[----:B------:R-:W-:Y:S02]  /*0220*/  IADD3 R0, R0, 0x3f, RZ ;  /* 0x0000003f00007810 */ /* 0x000fe40007ffe0ff */
[----:B------:R-:W-:-:S05]  /*0230*/  @P0 IADD3 R3, R3, 0x1, RZ ;  /* 0x0000000103030810 */ /* 0x000fca0007ffe0ff */
[----:B------:R-:W-:Y:S01]  /*0240*/  IMAD.MOV.U32 R23, RZ, RZ, R3 ;  /* 0x000000ffff177224 */ /* 0x000fe200078e0003 */
[----:B------:R-:W-:-:S03]  /*0250*/  SHF.R.S32.HI R3, RZ, 0x1f, R0 ;  /* 0x0000001fff037819 */ /* 0x000fc60000011400 */
[----:B------:R-:W-:Y:S01]  /*0260*/  @!P2 IMAD.MOV R23, RZ, RZ, -R23 ;  /* 0x000000ffff17a224 */ /* 0x000fe200078e0a17 */
[----:B------:R-:W-:Y:S02]  /*0270*/  LEA.HI R3, R3, R0, RZ, 0x6 ;  /* 0x0000000003037211 */ /* 0x000fe400078f30ff */
[----:B------:R-:W-:-:S04]  /*0280*/  @!P1 LOP3.LUT R23, RZ, R4, RZ, 0x33, !PT ;  /* 0x00000004ff179212 */ /* 0x000fc800078e33ff */
[----:B------:R-:W-:Y:S01]  /*0290*/  LEA.HI.SX32 R3, R3, -R23, 0x1a ;  /* 0x8000001703037211 */ /* 0x000fe200078fd2ff */
[----:B------:R-:W-:-:S03]  /*02a0*/  IMAD.MOV R6, RZ, RZ, -R23 ;  /* 0x000000ffff067224 */ /* 0x000fc600078e0a17 */
[----:B------:R-:W-:Y:S01]  /*02b0*/  IMNMX R9, R3, 0x1, PT ;  /* 0x0000000103097817 */ /* 0x000fe20003800200 */
[----:B------:R-:W-:-:S03]  /*02c0*/  IMAD R6, R4, R6, R5 ;  /* 0x0000000604067224 */ /* 0x000fc600078e0205 */
[-C--:B------:R-:W-:Y:S02]  /*02d0*/  IABS R7, R9.reuse ;  /* 0x0000000900077213 */ /* 0x080fe40000000000 */
[----:B------:R-:W-:Y:S02]  /*02e0*/  IABS R10, R9 ;  /* 0x00000009000a7213 */ /* 0x000fe40000000000 */
[----:B------:R-:W0:Y:S08]  /*02f0*/  I2F.RP R0, R7 ;  /* 0x0000000700007306 */ /* 0x000e300000209400 */
[----:B0-----:R-:W0:Y:S02]  /*0300*/  MUFU.RCP R0, R0 ;  /* 0x0000000000007308 */ /* 0x001e240000001000 */
[----:B0-----:R-:W-:Y:S01]  /*0310*/  IADD3 R2, R0, 0xffffffe, RZ ;  /* 0x0ffffffe00027810 */ /* 0x001fe20007ffe0ff */
[----:B------:R-:W-:-:S05]  /*0320*/  IMAD.MOV R0, RZ, RZ, -R10 ;  /* 0x000000ffff007224 */ /* 0x000fca00078e0a0a */
[----:B------:R0:W1:Y:S02]  /*0330*/  F2I.FTZ.U32.TRUNC.NTZ R3, R2 ;  /* 0x0000000200037305 */ /* 0x000064000021f000 */
[----:B0-----:R-:W-:Y:S02]  /*0340*/  IMAD.MOV.U32 R2, RZ, RZ, RZ ;  /* 0x000000ffff027224 */ /* 0x001fe400078e00ff */
[----:B-1----:R-:W-:-:S04]  /*0350*/  IMAD.MOV R8, RZ, RZ, -R3 ;  /* 0x000000ffff087224 */ /* 0x002fc800078e0a03 */
[----:B------:R-:W-:Y:S01]  /*0360*/  IMAD.MOV.U32 R4, RZ, RZ, R8 ;  /* 0x000000ffff047224 */ /* 0x000fe200078e0008 */
[----:B------:R-:W-:-:S03]  /*0370*/  IABS R8, R6 ;  /* 0x0000000600087213 */ /* 0x000fc60000000000 */
        /* <DEDUP_REMOVED lines=11> */
[----:B------:R-:W-:Y:S02]  /*0430*/  ISETP.GE.AND P2, PT, R0, RZ, PT ;  /* 0x000000ff0000720c */ /* 0x000fe40003f46270 */
[----:B------:R-:W0:Y:S05]  /*0440*/  S2R R0, SR_TID.X ;  /* 0x0000000000007919 */ /* 0x000e2a0000002100 */
[----:B------:R-:W-:Y:S02]  /*0450*/  @P0 IADD3 R3, R3, 0x1, RZ ;  /* 0x0000000103030810 */ /* 0x000fe40007ffe0ff */
[----:B------:R-:W-:-:S03]  /*0460*/  ISETP.GT.AND P0, PT, R21, 0x1f, PT ;  /* 0x0000001f1500780c */ /* 0x000fc60003f04270 */
[----:B------:R-:W-:-:S04]  /*0470*/  IMAD.MOV.U32 R19, RZ, RZ, R3 ;  /* 0x000000ffff137224 */ /* 0x000fc800078e0003 */
[----:B------:R-:W-:Y:S01]  /*0480*/  @!P2 IMAD.MOV R19, RZ, RZ, -R19 ;  /* 0x000000ffff13a224 */ /* 0x000fe200078e0a13 */
[----:B------:R-:W-:-:S05]  /*0490*/  @!P1 LOP3.LUT R19, RZ, R9, RZ, 0x33, !PT ;  /* 0x00000009ff139212 */ /* 0x000fca00078e33ff */
[----:B------:R-:W-:Y:S02]  /*04a0*/  IMAD.MOV R2, RZ, RZ, -R19 ;  /* 0x000000ffff027224 */ /* 0x000fe400078e0a13 */
[----:B------:R-:W-:Y:S02]  /*04b0*/  IMAD.SHL.U32 R19, R19, 0x80, RZ ;  /* 0x0000008013137824 */ /* 0x000fe400078e00ff */
[----:B------:R-:W-:Y:S01]  /*04c0*/  IMAD R2, R9, R2, R6 ;  /* 0x0000000209027224 */ /* 0x000fe200078e0206 */
[----:B0-----:R-:W-:Y:S02]  /*04d0*/  SHF.R.U32.HI R3, RZ, 0x6, R0 ;  /* 0x00000006ff037819 */ /* 0x001fe40000011600 */
[C---:B------:R-:W-:Y:S01]  /*04e0*/  LOP3.LUT R22, R0.reuse, 0x3f, RZ, 0xc0, !PT ;  /* 0x0000003f00167812 */ /* 0x040fe200078ec0ff */
[----:B------:R-:W-:Y:S01]  /*04f0*/  IMAD.IADD R23, R23, 0x1, R2 ;  /* 0x0000000117177824 */ /* 0x000fe200078e0202 */
[----:B------:R-:W-:Y:S02]  /*0500*/  SGXT.U32 R2, R3, 0x1 ;  /* 0x000000010302781a */ /* 0x000fe40000000000 */
[----:B------:R-:W-:Y:S01]  /*0510*/  LOP3.LUT R3, R0, 0x60, RZ, 0xc0, !PT ;  /* 0x0000006000037812 */ /* 0x000fe200078ec0ff */
[----:B------:R-:W-:Y:S01]  /*0520*/  IMAD R20, R23, 0x40, R22 ;  /* 0x0000004017147824 */ /* 0x000fe200078e0216 */
[----:B------:R-:W-:-:S02]  /*0530*/  LOP3.LUT R4, R2, 0x2, RZ, 0xfc, !PT ;  /* 0x0000000202047812 */ /* 0x000fc400078efcff */
[C---:B------:R-:W-:Y:S02]  /*0540*/  LOP3.LUT R5, R2.reuse, 0x4, RZ, 0xfc, !PT ;  /* 0x0000000402057812 */ /* 0x040fe400078efcff */
[C---:B------:R-:W-:Y:S02]  /*0550*/  LOP3.LUT R6, R2.reuse, 0x6, RZ, 0xfc, !PT ;  /* 0x0000000602067812 */ /* 0x040fe400078efcff */
[C---:B------:R-:W-:Y:S02]  /*0560*/  LOP3.LUT R7, R2.reuse, 0x8, RZ, 0xfc, !PT ;  /* 0x0000000802077812 */ /* 0x040fe400078efcff */
[C---:B------:R-:W-:Y:S02]  /*0570*/  LOP3.LUT R8, R2.reuse, 0xa, RZ, 0xfc, !PT ;  /* 0x0000000a02087812 */ /* 0x040fe400078efcff */
[C---:B------:R-:W-:Y:S02]  /*0580*/  LOP3.LUT R9, R2.reuse, 0xc, RZ, 0xfc, !PT ;  /* 0x0000000c02097812 */ /* 0x040fe400078efcff */
        /* <DEDUP_REMOVED lines=8> */
[----:B------:R-:W-:Y:S01]  /*0610*/  LOP3.LUT R18, R2, 0x1e, RZ, 0xfc, !PT ;  /* 0x0000001e02127812 */ /* 0x000fe200078efcff */
[----:B------:R-:W-:Y:S05]  /*0620*/  @P0 BRA `(.L_x_0) ;  /* 0x0000012000000947 */ /* 0x000fea0003800000 */
[----:B------:R-:W-:Y:S01]  /*0630*/  IMAD.SHL.U32 R21, R0, 0x8, RZ ;  /* 0x0000000800157824 */ /* 0x000fe200078e00ff */
[----:B------:R-:W-:Y:S01]  /*0640*/  CS2R R112, SRZ ;  /* 0x0000000000707805 */ /* 0x000fe2000001ff00 */
        /* <DEDUP_REMOVED lines=15> */
[----:B------:R-:W-:Y:S05]  /*0740*/  BRA `(.L_x_1) ;  /* 0x00003a4000007947 */ /* 0x000fea0003800000 */
.L_x_0:
[----:B------:R-:W-:Y:S01]  /*0750*/  IABS R23, c[0x0][0x17c] ;  /* 0x00005f0000177a13 */ /* 0x000fe20000000000 */
[----:B------:R-:W-:Y:S01]  /*0760*/  IMAD.SHL.U32 R22, R22, 0x2, RZ ;  /* 0x0000000216167824 */ /* 0x000fe200078e00ff */
[----:B------:R-:W-:Y:S01]  /*0770*/  LEA.HI R24, R3, R19, RZ, 0x1b ;  /* 0x0000001303187211 */ /* 0x000fe200078fd8ff */
[----:B------:R-:W-:Y:S01]  /*0780*/  IMAD.MOV.U32 R171, RZ, RZ, c[0x0][0x18c] ;  /* 0x00006300ffab7624 */ /* 0x000fe200078e00ff */
[----:B------:R-:W0:Y:S01]  /*0790*/  I2F.RP R28, R23 ;  /* 0x00000017001c7306 */ /* 0x000e220000209400 */
[----:B------:R-:W-:Y:S01]  /*07a0*/  IABS R43, c[0x0][0x178] ;  /* 0x00005e00002b7a13 */ /* 0x000fe20000000000 */
[----:B------:R-:W-:Y:S01]  /*07b0*/  IMAD.MOV.U32 R170, RZ, RZ, c[0x0][0x188] ;  /* 0x00006200ffaa7624 */ /* 0x000fe200078e00ff */
[----:B------:R-:W-:Y:S01]  /*07c0*/  IADD3 R29, R24, 0x78, RZ ;  /* 0x00000078181d7810 */ /* 0x000fe20007ffe0ff */
[----:B------:R-:W-:Y:S01]  /*07d0*/  IMAD R154, R2, c[0x0][0x188], RZ ;  /* 0x00006200029a7a24 */ /* 0x000fe200078e02ff */
[----:B------:R-:W-:Y:S01]  /*07e0*/  IADD3 R25, R24, 0x7c, RZ ;  /* 0x0000007c18197810 */ /* 0x000fe20007ffe0ff */
[----:B------:R-:W-:Y:S01]  /*07f0*/  IMAD R155, R18, c[0x0][0x188], RZ ;  /* 0x00006200129b7a24 */ /* 0x000fe200078e02ff */
[----:B------:R-:W-:Y:S01]  /*0800*/  IABS R32, R29 ;  /* 0x0000001d00207213 */ /* 0x000fe20000000000 */
[----:B------:R-:W-:Y:S01]  /*0810*/  IMAD R156, R17, c[0x0][0x188], RZ ;  /* 0x00006200119c7a24 */ /* 0x000fe200078e02ff */
[----:B------:R-:W-:Y:S01]  /*0820*/  ISETP.GE.AND P5, PT, R25, RZ, PT ;  /* 0x000000ff1900720c */ /* 0x000fe20003fa6270 */
[----:B------:R-:W-:Y:S01]  /*0830*/  IMAD R157, R16, c[0x0][0x188], RZ ;  /* 0x00006200109d7a24 */ /* 0x000fe200078e02ff */
[----:B------:R-:W-:Y:S01]  /*0840*/  ISETP.GE.AND P2, PT, R29, RZ, PT ;  /* 0x000000ff1d00720c */ /* 0x000fe20003f46270 */
[----:B------:R-:W-:Y:S01]  /*0850*/  IMAD R158, R15, c[0x0][0x188], RZ ;  /* 0x000062000f9e7a24 */ /* 0x000fe200078e02ff */
[----:B------:R-:W-:Y:S01]  /*0860*/  IADD3 R33, R24, 0x6c, RZ ;  /* 0x0000006c18217810 */ /* 0x000fe20007ffe0ff */
[----:B------:R-:W-:Y:S01]  /*0870*/  IMAD R159, R14, c[0x0][0x188], RZ ;  /* 0x000062000e9f7a24 */ /* 0x000fe200078e02ff */
[----:B------:R-:W-:Y:S01]  /*0880*/  IADD3 R35, R24, 0x5c, RZ ;  /* 0x0000005c18237810 */ /* 0x000fe20007ffe0ff */
[----:B0-----:R-:W0:Y:S01]  /*0890*/  MUFU.RCP R28, R28 ;  /* 0x0000001c001c7308 */ /* 0x001e220000001000 */
[----:B------:R-:W-:Y:S01]  /*08a0*/  IABS R36, R33 ;  /* 0x0000002100247213 */ /* 0x000fe20000000000 */
[----:B------:R-:W-:Y:S01]  /*08b0*/  IMAD R160, R13, c[0x0][0x188], RZ ;  /* 0x000062000da07a24 */ /* 0x000fe200078e02ff */
[----:B------:R-:W-:Y:S01]  /*08c0*/  ISETP.GE.AND P3, PT, R33, RZ, PT ;  /* 0x000000ff2100720c */ /* 0x000fe20003f66270 */
[----:B------:R-:W-:Y:S01]  /*08d0*/  IMAD R161, R12, c[0x0][0x188], RZ ;  /* 0x000062000ca17a24 */ /* 0x000fe200078e02ff */
[----:B------:R-:W-:Y:S01]  /*08e0*/  IADD3 R33, R24, 0x60, RZ ;  /* 0x0000006018217810 */ /* 0x000fe20007ffe0ff */
[----:B------:R-:W-:Y:S01]  /*08f0*/  IMAD R162, R11, c[0x0][0x188], RZ ;  /* 0x000062000ba27a24 */ /* 0x000fe200078e02ff */
[----:B------:R-:W-:Y:S01]  /*0900*/  IABS R42, R35 ;  /* 0x00000023002a7213 */ /* 0x000fe20000000000 */
[----:B------:R-:W-:Y:S01]  /*0910*/  IMAD R163, R10, c[0x0][0x188], RZ ;  /* 0x000062000aa37a24 */ /* 0x000fe200078e02ff */
[----:B------:R-:W-:Y:S01]  /*0920*/  IABS R40, R33 ;  /* 0x0000002100287213 */ /* 0x000fe20000000000 */
[----:B------:R-:W-:Y:S01]  /*0930*/  IMAD R164, R9, c[0x0][0x188], RZ ;  /* 0x0000620009a47a24 */ /* 0x000fe200078e02ff */
[----:B------:R-:W-:Y:S01]  /*0940*/  IADD3 R39, R24, 0x54, RZ ;  /* 0x0000005418277810 */ /* 0x000fe20007ffe0ff */
[----:B------:R-:W-:Y:S01]  /*0950*/  IMAD R165, R8, c[0x0][0x188], RZ ;  /* 0x0000620008a57a24 */ /* 0x000fe200078e02ff */
[----:B------:R-:W-:Y:S01]  /*0960*/  IADD3 R37, R24, 0x58, RZ ;  /* 0x0000005818257810 */ /* 0x000fe20007ffe0ff */
[----:B------:R-:W-:Y:S01]  /*0970*/  IMAD R166, R7, c[0x0][0x188], RZ ;  /* 0x0000620007a67a24 */ /* 0x000fe200078e02ff */
[----:B------:R-:W-:Y:S01]  /*0980*/  IABS R46, R39 ;  /* 0x00000027002e7213 */ /* 0x000fe20000000000 */
[----:B------:R-:W-:Y:S01]  /*0990*/  IMAD R167, R6, c[0x0][0x188], RZ ;  /* 0x0000620006a77a24 */ /* 0x000fe200078e02ff */
[----:B0-----:R-:W-:Y:S01]  /*09a0*/  IADD3 R26, R28, 0xffffffe, RZ ;  /* 0x0ffffffe1c1a7810 */ /* 0x001fe20007ffe0ff */
[----:B------:R-:W-:Y:S01]  /*09b0*/  IMAD R168, R5, c[0x0][0x188], RZ ;  /* 0x0000620005a87a24 */ /* 0x000fe200078e02ff */
[----:B------:R-:W-:Y:S01]  /*09c0*/  IABS R44, R37 ;  /* 0x00000025002c7213 */ /* 0x000fe20000000000 */
[----:B------:R-:W-:Y:S01]  /*09d0*/  IMAD R169, R4, c[0x0][0x188], RZ ;  /* 0x0000620004a97a24 */ /* 0x000fe200078e02ff */
[----:B------:R0:W1:Y:S01]  /*09e0*/  F2I.FTZ.U32.TRUNC.NTZ R27, R26 ;  /* 0x0000001a001b7305 */ /* 0x000062000021f000 */
[C---:B------:R-:W-:Y:S01]  /*09f0*/  IADD3 R45, R24.reuse, 0x4c, RZ ;  /* 0x0000004c182d7810 */ /* 0x040fe20007ffe0ff */
[----:B------:R-:W-:Y:S01]  /*0a00*/  CS2R R116, SRZ ;  /* 0x0000000000747805 */ /* 0x000fe2000001ff00 */
[C---:B------:R-:W-:Y:S01]  /*0a10*/  IADD3 R41, R24.reuse, 0x50, RZ ;  /* 0x0000005018297810 */ /* 0x040fe20007ffe0ff */
[----:B------:R-:W-:Y:S01]  /*0a20*/  CS2R R118, SRZ ;  /* 0x0000000000767805 */ /* 0x000fe2000001ff00 */
[----:B------:R-:W-:Y:S01]  /*0a30*/  IABS R50, R45 ;  /* 0x0000002d00327213 */ /* 0x000fe20000000000 */
[----:B------:R-:W-:Y:S01]  /*0a40*/  CS2R R112, SRZ ;  /* 0x0000000000707805 */ /* 0x000fe2000001ff00 */
[----:B------:R-:W-:Y:S01]  /*0a50*/  IABS R48, R41 ;  /* 0x0000002900307213 */ /* 0x000fe20000000000 */
[----:B------:R-:W-:Y:S01]  /*0a60*/  CS2R R114, SRZ ;  /* 0x0000000000727805 */ /* 0x000fe2000001ff00 */
[----:B0-----:R-:W-:Y:S01]  /*0a70*/  IMAD.MOV.U32 R26, RZ, RZ, RZ ;  /* 0x000000ffff1a7224 */ /* 0x001fe200078e00ff */
[C---:B------:R-:W-:Y:S01]  /*0a80*/  IADD3 R47, R24.reuse, 0x28, RZ ;  /* 0x00000028182f7810 */ /* 0x040fe20007ffe0ff */
[----:B------:R-:W-:Y:S01]  /*0a90*/  CS2R R108, SRZ ;  /* 0x00000000006c7805 */ /* 0x000fe2000001ff00 */
[C---:B------:R-:W-:Y:S01]  /*0aa0*/  IADD3 R49, R24.reuse, 0x24, RZ ;  /* 0x0000002418317810 */ /* 0x040fe20007ffe0ff */
[----:B------:R-:W-:Y:S01]  /*0ab0*/  CS2R R110, SRZ ;  /* 0x00000000006e7805 */ /* 0x000fe2000001ff00 */
[----:B------:R-:W-:Y:S01]  /*0ac0*/  IABS R66, R47 ;  /* 0x0000002f00427213 */ /* 0x000fe20000000000 */
[----:B------:R-:W-:Y:S01]  /*0ad0*/  CS2R R104, SRZ ;  /* 0x0000000000687805 */ /* 0x000fe2000001ff00 */
[--C-:B-1----:R-:W-:Y:S01]  /*0ae0*/  IMAD.MOV R30, RZ, RZ, -R27.reuse ;  /* 0x000000ffff1e7224 */ /* 0x102fe200078e0a1b */
[----:B------:R-:W-:Y:S01]  /*0af0*/  IADD3 R51, R24, 0x20, RZ ;  /* 0x0000002018337810 */ /* 0x000fe20007ffe0ff */
[----:B------:R-:W-:Y:S01]  /*0b00*/  CS2R R106, SRZ ;  /* 0x00000000006a7805 */ /* 0x000fe2000001ff00 */
[----:B------:R-:W-:Y:S01]  /*0b10*/  IABS R68, R49 ;  /* 0x0000003100447213 */ /* 0x000fe20000000000 */
[----:B------:R-:W-:Y:S01]  /*0b20*/  IMAD R31, R30, R23, RZ ;  /* 0x000000171e1f7224 */ /* 0x000fe200078e02ff */
[----:B------:R-:W-:Y:S01]  /*0b30*/  IABS R30, R25 ;  /* 0x00000019001e7213 */ /* 0x000fe20000000000 */
[----:B------:R-:W-:Y:S01]  /*0b40*/  CS2R R100, SRZ ;  /* 0x0000000000647805 */ /* 0x000fe2000001ff00 */
[----:B------:R-:W-:Y:S01]  /*0b50*/  IABS R70, R51 ;  /* 0x0000003300467213 */ /* 0x000fe20000000000 */
[----:B------:R-:W-:Y:S01]  /*0b60*/  IMAD.HI.U32 R28, R27, R31, R26 ;  /* 0x0000001f1b1c7227 */ /* 0x000fe200078e001a */
[C---:B------:R-:W-:Y:S01]  /*0b70*/  IADD3 R53, R24.reuse, 0x1c, RZ ;  /* 0x0000001c18357810 */ /* 0x040fe20007ffe0ff */
[----:B------:R-:W-:Y:S01]  /*0b80*/  CS2R R102, SRZ ;  /* 0x0000000000667805 */ /* 0x000fe2000001ff00 */
[----:B------:R-:W-:Y:S01]  /*0b90*/  IADD3 R55, R24, 0x18, RZ ;  /* 0x0000001818377810 */ /* 0x000fe20007ffe0ff */
[----:B------:R-:W-:Y:S01]  /*0ba0*/  IMAD.MOV.U32 R31, RZ, RZ, R32 ;  /* 0x000000ffff1f7224 */ /* 0x000fe200078e0020 */
[----:B------:R-:W-:Y:S01]  /*0bb0*/  IABS R72, R53 ;  /* 0x0000003500487213 */ /* 0x000fe20000000000 */
[----:B------:R-:W-:Y:S01]  /*0bc0*/  IMAD.HI.U32 R26, R28, R30, RZ ;  /* 0x0000001e1c1a7227 */ /* 0x000fe200078e00ff */
[----:B------:R-:W-:Y:S01]  /*0bd0*/  IABS R74, R55 ;  /* 0x00000037004a7213 */ /* 0x000fe20000000000 */
[----:B------:R-:W-:Y:S01]  /*0be0*/  CS2R R96, SRZ ;  /* 0x0000000000607805 */ /* 0x000fe2000001ff00 */
[----:B------:R-:W-:Y:S01]  /*0bf0*/  IADD3 R63, R24, 0x8, RZ ;  /* 0x00000008183f7810 */ /* 0x000fe20007ffe0ff */
[----:B------:R-:W-:Y:S01]  /*0c00*/  IMAD.HI.U32 R27, R28, R31, RZ ;  /* 0x0000001f1c1b7227 */ /* 0x000fe200078e00ff */
[C---:B------:R-:W-:Y:S01]  /*0c10*/  IADD3 R57, R24.reuse, 0x14, RZ ;  /* 0x0000001418397810 */ /* 0x040fe20007ffe0ff */
[----:B------:R-:W-:Y:S01]  /*0c20*/  CS2R R98, SRZ ;  /* 0x0000000000627805 */ /* 0x000fe2000001ff00 */
[----:B------:R-:W-:Y:S01]  /*0c30*/  IABS R82, R63 ;  /* 0x0000003f00527213 */ /* 0x000fe20000000000 */
[----:B------:R-:W-:Y:S01]  /*0c40*/  IMAD.MOV R26, RZ, RZ, -R26 ;  /* 0x000000ffff1a7224 */ /* 0x000fe200078e0a1a */
[C---:B------:R-:W-:Y:S01]  /*0c50*/  IADD3 R59, R24.reuse, 0x10, RZ ;  /* 0x00000010183b7810 */ /* 0x040fe20007ffe0ff */
[----:B------:R-:W-:Y:S01]  /*0c60*/  IMAD.MOV R32, RZ, RZ, -R27 ;  /* 0x000000ffff207224 */ /* 0x000fe200078e0a1b */
[----:B------:R-:W-:Y:S01]  /*0c70*/  IADD3 R27, R24, 0x74, RZ ;  /* 0x00000074181b7810 */ /* 0x000fe20007ffe0ff */
[C---:B------:R-:W-:Y:S01]  /*0c80*/  IMAD R26, R23.reuse, R26, R30 ;  /* 0x0000001a171a7224 */ /* 0x040fe200078e021e */
[----:B------:R-:W-:Y:S01]  /*0c90*/  IABS R76, R57 ;  /* 0x00000039004c7213 */ /* 0x000fe20000000000 */
[C---:B------:R-:W-:Y:S01]  /*0ca0*/  IMAD R30, R23.reuse, R32, R31 ;  /* 0x00000020171e7224 */ /* 0x040fe200078e021f */
[----:B------:R-:W-:Y:S01]  /*0cb0*/  IABS R32, R27 ;  /* 0x0000001b00207213 */ /* 0x000fe20000000000 */
[----:B------:R-:W-:Y:S01]  /*0cc0*/  CS2R R92, SRZ ;  /* 0x00000000005c7805 */ /* 0x000fe2000001ff00 */
[C---:B------:R-:W-:Y:S01]  /*0cd0*/  ISETP.GT.U32.AND P0, PT, R23.reuse, R26, PT ;  /* 0x0000001a1700720c */ /* 0x040fe20003f04070 */
[----:B------:R-:W-:Y:S01]  /*0ce0*/  CS2R R94, SRZ ;  /* 0x00000000005e7805 */ /* 0x000fe2000001ff00 */
[----:B------:R-:W-:Y:S01]  /*0cf0*/  ISETP.GT.U32.AND P1, PT, R23, R30, PT ;  /* 0x0000001e1700720c */ /* 0x000fe20003f24070 */
[----:B------:R-:W-:Y:S01]  /*0d00*/  IMAD.HI.U32 R25, R28, R32, RZ ;  /* 0x000000201c197227 */ /* 0x000fe200078e00ff */
[----:B------:R-:W-:Y:S01]  /*0d10*/  IADD3 R31, R24, 0x70, RZ ;  /* 0x00000070181f7810 */ /* 0x000fe20007ffe0ff */
[----:B------:R-:W-:Y:S01]  /*0d20*/  CS2R R88, SRZ ;  /* 0x0000000000587805 */ /* 0x000fe2000001ff00 */
[----:B------:R-:W-:Y:S01]  /*0d30*/  ISETP.GE.AND P4, PT, R27, RZ, PT ;  /* 0x000000ff1b00720c */ /* 0x000fe20003f86270 */
[----:B------:R-:W-:Y:S01]  /*0d40*/  IMAD.MOV R29, RZ, RZ, -R25 ;  /* 0x000000ffff1d7224 */ /* 0x000fe200078e0a19 */
[----:B------:R-:W-:Y:S01]  /*0d50*/  IABS R34, R31 ;  /* 0x0000001f00227213 */ /* 0x000fe20000000000 */
[----:B------:R-:W-:Y:S01]  /*0d60*/  IMAD.HI.U32 R25, R28, R36, RZ ;  /* 0x000000241c197227 */ /* 0x000fe200078e00ff */
[C---:B------:R-:W-:Y:S01]  /*0d70*/  IADD3 R61, R24.reuse, 0xc, RZ ;  /* 0x0000000c183d7810 */ /* 0x040fe20007ffe0ff */
[----:B------:R-:W-:Y:S01]  /*0d80*/  CS2R R90, SRZ ;  /* 0x00000000005a7805 */ /* 0x000fe2000001ff00 */
[----:B------:R-:W-:Y:S01]  /*0d90*/  IABS R78, R59 ;  /* 0x0000003b004e7213 */ /* 0x000fe20000000000 */
[----:B------:R-:W-:Y:S01]  /*0da0*/  IMAD R32, R23, R29, R32 ;  /* 0x0000001d17207224 */ /* 0x000fe200078e0220 */
[----:B------:R-:W-:Y:S01]  /*0db0*/  IADD3 R65, R24, 0x4, RZ ;  /* 0x0000000418417810 */ /* 0x000fe20007ffe0ff */
[--C-:B------:R-:W-:Y:S01]  /*0dc0*/  @!P1 IMAD.IADD R30, R30, 0x1, -R23.reuse ;  /* 0x000000011e1e9824 */ /* 0x100fe200078e0a17 */
[----:B------:R-:W-:Y:S01]  /*0dd0*/  ISETP.GE.AND P1, PT, R31, RZ, PT ;  /* 0x000000ff1f00720c */ /* 0x000fe20003f26270 */
[----:B------:R-:W-:Y:S01]  /*0de0*/  @!P0 IMAD.IADD R26, R26, 0x1, -R23 ;  /* 0x000000011a1a8824 */ /* 0x000fe200078e0a17 */
[----:B------:R-:W-:Y:S01]  /*0df0*/  IABS R80, R61 ;  /* 0x0000003d00507213 */ /* 0x000fe20000000000 */
[----:B------:R-:W-:Y:S01]  /*0e00*/  IMAD.HI.U32 R27, R28, R34, RZ ;  /* 0x000000221c1b7227 */ /* 0x000fe200078e00ff */
[C---:B------:R-:W-:Y:S01]  /*0e10*/  ISETP.GT.U32.AND P6, PT, R23.reuse, R30, PT ;  /* 0x0000001e1700720c */ /* 0x040fe20003fc4070 */
[----:B------:R-:W-:Y:S01]  /*0e20*/  CS2R R86, SRZ ;  /* 0x0000000000567805 */ /* 0x000fe2000001ff00 */
[C---:B------:R-:W-:Y:S01]  /*0e30*/  ISETP.GT.U32.AND P0, PT, R23.reuse, R26, PT ;  /* 0x0000001a1700720c */ /* 0x040fe20003f04070 */
[----:B------:R-:W-:Y:S01]  /*0e40*/  IMAD.MOV R31, RZ, RZ, -R27 ;  /* 0x000000ffff1f7224 */ /* 0x000fe200078e0a1b */
[----:B------:R-:W-:Y:S01]  /*0e50*/  IADD3 R27, R24, 0x68, RZ ;  /* 0x00000068181b7810 */ /* 0x000fe20007ffe0ff */
[----:B------:R-:W-:Y:S01]  /*0e60*/  IMAD.MOV R25, RZ, RZ, -R25 ;  /* 0x000000ffff197224 */ /* 0x000fe200078e0a19 */
[----:B------:R-:W-:Y:S01]  /*0e70*/  IABS R122, R20 ;  /* 0x00000014007a7213 */ /* 0x000fe20000000000 */
[C---:B------:R-:W-:Y:S01]  /*0e80*/  IMAD R34, R23.reuse, R31, R34 ;  /* 0x0000001f17227224 */ /* 0x040fe200078e0222 */
[----:B------:R-:W-:Y:S01]  /*0e90*/  IABS R29, R27 ;  /* 0x0000001b001d7213 */ /* 0x000fe20000000000 */
[----:B------:R-:W-:-:S02]  /*0ea0*/  IMAD R36, R23, R25, R36 ;  /* 0x0000001917247224 */ /* 0x000fc400078e0224 */
[----:B------:R-:W-:Y:S02]  /*0eb0*/  IMAD.SHL.U32 R171, R171, 0x20, RZ ;  /* 0x00000020abab7824 */ /* 0x000fe400078e00ff */
[--C-:B------:R-:W-:Y:S01]  /*0ec0*/  @!P6 IMAD.IADD R30, R30, 0x1, -R23.reuse ;  /* 0x000000011e1ee824 */ /* 0x100fe200078e0a17 */
[----:B------:R-:W-:Y:S01]  /*0ed0*/  ISETP.GT.U32.AND P6, PT, R23, R32, PT ;  /* 0x000000201700720c */ /* 0x000fe20003fc4070 */
[----:B------:R-:W-:Y:S01]  /*0ee0*/  @!P0 IMAD.IADD R26, R26, 0x1, -R23 ;  /* 0x000000011a1a8824 */ /* 0x000fe200078e0a17 */
[----:B------:R-:W-:Y:S01]  /*0ef0*/  ISETP.GE.AND P0, PT, R27, RZ, PT ;  /* 0x000000ff1b00720c */ /* 0x000fe20003f06270 */
[----:B------:R-:W-:Y:S01]  /*0f00*/  @!P2 IMAD.MOV R30, RZ, RZ, -R30 ;  /* 0x000000ffff1ea224 */ /* 0x000fe200078e0a1e */
[----:B------:R-:W-:Y:S01]  /*0f10*/  IADD3 R27, R24, 0x64, RZ ;  /* 0x00000064181b7810 */ /* 0x000fe20007ffe0ff */
[----:B------:R-:W-:Y:S01]  /*0f20*/  IMAD.MOV.U32 R25, RZ, RZ, R26 ;  /* 0x000000ffff197224 */ /* 0x000fe200078e001a */
[----:B------:R-:W-:Y:S01]  /*0f30*/  ISETP.GT.U32.AND P2, PT, R23, R34, PT ;  /* 0x000000221700720c */ /* 0x000fe20003f44070 */
[----:B------:R-:W-:Y:S01]  /*0f40*/  IMAD.HI.U32 R26, R28, R29, RZ ;  /* 0x0000001d1c1a7227 */ /* 0x000fe200078e00ff */
[----:B------:R-:W-:-:S03]  /*0f50*/  IABS R38, R27 ;  /* 0x0000001b00267213 */ /* 0x000fc60000000000 */
[----:B------:R-:W-:Y:S02]  /*0f60*/  IMAD.MOV R26, RZ, RZ, -R26 ;  /* 0x000000ffff1a7224 */ /* 0x000fe400078e0a1a */
[----:B------:R-:W-:Y:S02]  /*0f70*/  @!P6 IMAD.IADD R32, R32, 0x1, -R23 ;  /* 0x000000012020e824 */ /* 0x000fe400078e0a17 */
[C---:B------:R-:W-:Y:S02]  /*0f80*/  IMAD R26, R23.reuse, R26, R29 ;  /* 0x0000001a171a7224 */ /* 0x040fe400078e021d */
[----:B------:R-:W-:Y:S01]  /*0f90*/  IMAD.HI.U32 R29, R28, R40, RZ ;  /* 0x000000281c1d7227 */ /* 0x000fe200078e00ff */
[----:B------:R-:W-:-:S03]  /*0fa0*/  ISETP.GT.U32.AND P6, PT, R23, R32, PT ;  /* 0x000000201700720c */ /* 0x000fc60003fc4070 */
[----:B------:R-:W-:Y:S02]  /*0fb0*/  IMAD.MOV R31, RZ, RZ, -R29 ;  /* 0x000000ffff1f7224 */ /* 0x000fe400078e0a1d */
[----:B------:R-:W-:Y:S01]  /*0fc0*/  @!P5 IMAD.MOV R25, RZ, RZ, -R25 ;  /* 0x000000ffff19d224 */ /* 0x000fe200078e0a19 */
[----:B------:R-:W-:Y:S01]  /*0fd0*/  ISETP.GE.AND P5, PT, R27, RZ, PT ;  /* 0x000000ff1b00720c */ /* 0x000fe20003fa6270 */
[----:B------:R-:W-:Y:S02]  /*0fe0*/  IMAD R40, R23, R31, R40 ;  /* 0x0000001f17287224 */ /* 0x000fe400078e0228 */
[----:B------:R-:W-:-:S04]  /*0ff0*/  IMAD.HI.U32 R27, R28, R38, RZ ;  /* 0x000000261c1b7227 */ /* 0x000fc800078e00ff */
[----:B------:R-:W-:Y:S01]  /*1000*/  @!P6 IMAD.IADD R32, R32, 0x1, -R23 ;  /* 0x000000012020e824 */ /* 0x000fe200078e0a17 */
[C---:B------:R-:W-:Y:S01]  /*1010*/  ISETP.GT.U32.AND P6, PT, R23.reuse, R36, PT ;  /* 0x000000241700720c */ /* 0x040fe20003fc4070 */
[----:B------:R-:W-:Y:S02]  /*1020*/  IMAD.MOV R27, RZ, RZ, -R27 ;  /* 0x000000ffff1b7224 */ /* 0x000fe400078e0a1b */
[----:B------:R-:W-:Y:S01]  /*1030*/  @!P4 IMAD.MOV R32, RZ, RZ, -R32 ;  /* 0x000000ffff20c224 */ /* 0x000fe200078e0a20 */
[C---:B------:R-:W-:Y:S01]  /*1040*/  ISETP.GT.U32.AND P4, PT, R23.reuse, R26, PT ;  /* 0x0000001a1700720c */ /* 0x040fe20003f84070 */
[----:B------:R-:W-:Y:S02]  /*1050*/  @!P2 IMAD.IADD R34, R34, 0x1, -R23 ;  /* 0x000000012222a824 */ /* 0x000fe400078e0a17 */
[C---:B------:R-:W-:Y:S02]  /*1060*/  IMAD R38, R23.reuse, R27, R38 ;  /* 0x0000001b17267224 */ /* 0x040fe400078e0226 */
[----:B------:R-:W-:Y:S01]  /*1070*/  IMAD.HI.U32 R27, R28, R42, RZ ;  /* 0x0000002a1c1b7227 */ /* 0x000fe200078e00ff */
[----:B------:R-:W-:-:S03]  /*1080*/  ISETP.GT.U32.AND P2, PT, R23, R34, PT ;  /* 0x000000221700720c */ /* 0x000fc60003f44070 */
[----:B------:R-:W-:Y:S01]  /*1090*/  @!P6 IMAD.IADD R36, R36, 0x1, -R23 ;  /* 0x000000012424e824 */ /* 0x000fe200078e0a17 */
[C---:B------:R-:W-:Y:S01]  /*10a0*/  ISETP.GT.U32.AND P6, PT, R23.reuse, R40, PT ;  /* 0x000000281700720c */ /* 0x040fe20003fc4070 */
[----:B------:R-:W-:Y:S02]  /*10b0*/  IMAD.MOV R27, RZ, RZ, -R27 ;  /* 0x000000ffff1b7224 */ /* 0x000fe400078e0a1b */
[----:B------:R-:W-:Y:S01]  /*10c0*/  @!P4 IMAD.IADD R26, R26, 0x1, -R23 ;  /* 0x000000011a1ac824 */ /* 0x000fe200078e0a17 */
[C---:B------:R-:W-:Y:S01]  /*10d0*/  ISETP.GT.U32.AND P4, PT, R23.reuse, R36, PT ;  /* 0x000000241700720c */ /* 0x040fe20003f84070 */
[----:B------:R-:W-:Y:S02]  /*10e0*/  IMAD R42, R23, R27, R42 ;  /* 0x0000001b172a7224 */ /* 0x000fe400078e022a */
[----:B------:R-:W-:-:S04]  /*10f0*/  IMAD.HI.U32 R27, R28, R46, RZ ;  /* 0x0000002e1c1b7227 */ /* 0x000fc800078e00ff */
[----:B------:R-:W-:Y:S02]  /*1100*/  IMAD.MOV R27, RZ, RZ, -R27 ;  /* 0x000000ffff1b7224 */ /* 0x000fe400078e0a1b */
[--C-:B------:R-:W-:Y:S02]  /*1110*/  @!P6 IMAD.IADD R40, R40, 0x1, -R23.reuse ;  /* 0x000000012828e824 */ /* 0x100fe400078e0a17 */
[--C-:B------:R-:W-:Y:S01]  /*1120*/  @!P2 IMAD.IADD R34, R34, 0x1, -R23.reuse ;  /* 0x000000012222a824 */ /* 0x100fe200078e0a17 */
[C---:B------:R-:W-:Y:S01]  /*1130*/  ISETP.GT.U32.AND P2, PT, R23.reuse, R38, PT ;  /* 0x000000261700720c */ /* 0x040fe20003f44070 */
[----:B------:R-:W-:Y:S01]  /*1140*/  @!P4 IMAD.IADD R36, R36, 0x1, -R23 ;  /* 0x000000012424c824 */ /* 0x000fe200078e0a17 */
[C---:B------:R-:W-:Y:S01]  /*1150*/  ISETP.GT.U32.AND P6, PT, R23.reuse, R40, PT ;  /* 0x000000281700720c */ /* 0x040fe20003fc4070 */
[C---:B------:R-:W-:Y:S01]  /*1160*/  IMAD R46, R23.reuse, R27, R46 ;  /* 0x0000001b172e7224 */ /* 0x040fe200078e022e */
[----:B------:R-:W-:Y:S01]  /*1170*/  ISETP.GT.U32.AND P4, PT, R23, R42, PT ;  /* 0x0000002a1700720c */ /* 0x000fe20003f84070 */
[----:B------:R-:W-:-:S04]  /*1180*/  IMAD.HI.U32 R29, R28, R44, RZ ;  /* 0x0000002c1c1d7227 */ /* 0x000fc800078e00ff */
[----:B------:R-:W-:Y:S02]  /*1190*/  IMAD.MOV R29, RZ, RZ, -R29 ;  /* 0x000000ffff1d7224 */ /* 0x000fe400078e0a1d */
[----:B------:R-:W-:Y:S02]  /*11a0*/  @!P1 IMAD.MOV R34, RZ, RZ, -R34 ;  /* 0x000000ffff229224 */ /* 0x000fe400078e0a22 */
[--C-:B------:R-:W-:Y:S01]  /*11b0*/  @!P2 IMAD.IADD R38, R38, 0x1, -R23.reuse ;  /* 0x000000012626a824 */ /* 0x100fe200078e0a17 */
[C---:B------:R-:W-:Y:S01]  /*11c0*/  ISETP.GT.U32.AND P2, PT, R23.reuse, R26, PT ;  /* 0x0000001a1700720c */ /* 0x040fe20003f44070 */
[--C-:B------:R-:W-:Y:S01]  /*11d0*/  @!P6 IMAD.IADD R40, R40, 0x1, -R23.reuse ;  /* 0x000000012828e824 */ /* 0x100fe200078e0a17 */
[C---:B------:R-:W-:Y:S01]  /*11e0*/  ISETP.GT.U32.AND P6, PT, R23.reuse, R46, PT ;  /* 0x0000002e1700720c */ /* 0x040fe20003fc4070 */
[----:B------:R-:W-:Y:S01]  /*11f0*/  @!P4 IMAD.IADD R42, R42, 0x1, -R23 ;  /* 0x000000012a2ac824 */ /* 0x000fe200078e0a17 */
[C---:B------:R-:W-:Y:S01]  /*1200*/  ISETP.GT.U32.AND P1, PT, R23.reuse, R38, PT ;  /* 0x000000261700720c */ /* 0x040fe20003f24070 */
[----:B------:R-:W-:Y:S01]  /*1210*/  IMAD R44, R23, R29, R44 ;  /* 0x0000001d172c7224 */ /* 0x000fe200078e022c */
[----:B------:R-:W-:Y:S01]  /*1220*/  ISETP.GE.AND P4, PT, R35, RZ, PT ;  /* 0x000000ff2300720c */ /* 0x000fe20003f86270 */
[----:B------:R-:W-:-:S04]  /*1230*/  IMAD.HI.U32 R29, R28, R50, RZ ;  /* 0x000000321c1d7227 */ /* 0x000fc800078e00ff */
[----:B------:R-:W-:-:S04]  /*1240*/  IMAD.HI.U32 R27, R28, R48, RZ ;  /* 0x000000301c1b7227 */ /* 0x000fc800078e00ff */
[----:B------:R-:W-:Y:S01]  /*1250*/  @!P6 IMAD.IADD R46, R46, 0x1, -R23 ;  /* 0x000000012e2ee824 */ /* 0x000fe200078e0a17 */
[C---:B------:R-:W-:Y:S01]  /*1260*/  ISETP.GT.U32.AND P6, PT, R23.reuse, R42, PT ;  /* 0x0000002a1700720c */ /* 0x040fe20003fc4070 */
[----:B------:R-:W-:Y:S02]  /*1270*/  IMAD.MOV R29, RZ, RZ, -R29 ;  /* 0x000000ffff1d7224 */ /* 0x000fe400078e0a1d */
[----:B------:R-:W-:Y:S02]  /*1280*/  IMAD.MOV R27, RZ, RZ, -R27 ;  /* 0x000000ffff1b7224 */ /* 0x000fe400078e0a1b */
[----:B------:R-:W-:Y:S01]  /*1290*/  IMAD R50, R23, R29, R50 ;  /* 0x0000001d17327224 */ /* 0x000fe200078e0232 */
[----:B------:R-:W-:Y:S01]  /*12a0*/  IADD3 R29, R24, 0x48, RZ ;  /* 0x00000048181d7810 */ /* 0x000fe20007ffe0ff */
[--C-:B------:R-:W-:Y:S01]  /*12b0*/  @!P1 IMAD.IADD R38, R38, 0x1, -R23.reuse ;  /* 0x0000000126269824 */ /* 0x100fe200078e0a17 */
[----:B------:R-:W-:Y:S01]  /*12c0*/  ISETP.GE.AND P1, PT, R33, RZ, PT ;  /* 0x000000ff2100720c */ /* 0x000fe20003f26270 */
[C---:B------:R-:W-:Y:S01]  /*12d0*/  IMAD R48, R23.reuse, R27, R48 ;  /* 0x0000001b17307224 */ /* 0x040fe200078e0230 */
[----:B------:R-:W-:Y:S01]  /*12e0*/  IADD3 R27, R24, 0x44, RZ ;  /* 0x00000044181b7810 */ /* 0x000fe20007ffe0ff */
[--C-:B------:R-:W-:Y:S01]  /*12f0*/  @!P2 IMAD.IADD R26, R26, 0x1, -R23.reuse ;  /* 0x000000011a1aa824 */ /* 0x100fe200078e0a17 */
[----:B------:R-:W-:Y:S01]  /*1300*/  IABS R52, R29 ;  /* 0x0000001d00347213 */ /* 0x000fe20000000000 */
[----:B------:R-:W-:Y:S01]  /*1310*/  @!P6 IMAD.IADD R42, R42, 0x1, -R23 ;  /* 0x000000012a2ae824 */ /* 0x000fe200078e0a17 */
[C---:B------:R-:W-:Y:S01]  /*1320*/  ISETP.GT.U32.AND P6, PT, R23.reuse, R50, PT ;  /* 0x000000321700720c */ /* 0x040fe20003fc4070 */
[----:B------:R-:W-:Y:S01]  /*1330*/  @!P5 IMAD.MOV R38, RZ, RZ, -R38 ;  /* 0x000000ffff26d224 */ /* 0x000fe200078e0a26 */
[C---:B------:R-:W-:Y:S01]  /*1340*/  ISETP.GT.U32.AND P5, PT, R23.reuse, R48, PT ;  /* 0x000000301700720c */ /* 0x040fe20003fa4070 */
[----:B------:R-:W-:Y:S01]  /*1350*/  IMAD.MOV.U32 R31, RZ, RZ, R26 ;  /* 0x000000ffff1f7224 */ /* 0x000fe200078e001a */
[----:B------:R-:W-:Y:S01]  /*1360*/  IABS R54, R27 ;  /* 0x0000001b00367213 */ /* 0x000fe20000000000 */
[----:B------:R-:W-:Y:S01]  /*1370*/  IMAD.HI.U32 R26, R28, R52, RZ ;  /* 0x000000341c1a7227 */ /* 0x000fe200078e00ff */
[C---:B------:R-:W-:Y:S01]  /*1380*/  ISETP.GT.U32.AND P2, PT, R23.reuse, R44, PT ;  /* 0x0000002c1700720c */ /* 0x040fe20003f44070 */
[----:B------:R-:W0:Y:S02]  /*1390*/  I2F.RP R33, R43 ;  /* 0x0000002b00217306 */ /* 0x000e240000209400 */
[----:B------:R-:W-:Y:S01]  /*13a0*/  @!P0 IMAD.MOV R31, RZ, RZ, -R31 ;  /* 0x000000ffff1f8224 */ /* 0x000fe200078e0a1f */
[----:B------:R-:W-:Y:S01]  /*13b0*/  ISETP.GT.U32.AND P0, PT, R23, R46, PT ;  /* 0x0000002e1700720c */ /* 0x000fe20003f04070 */
[----:B------:R-:W-:Y:S01]  /*13c0*/  @!P1 IMAD.MOV R40, RZ, RZ, -R40 ;  /* 0x000000ffff289224 */ /* 0x000fe200078e0a28 */
[----:B------:R-:W-:Y:S01]  /*13d0*/  ISETP.GE.AND P1, PT, R39, RZ, PT ;  /* 0x000000ff2700720c */ /* 0x000fe20003f26270 */
[----:B------:R-:W-:-:S02]  /*13e0*/  @!P6 IMAD.IADD R50, R50, 0x1, -R23 ;  /* 0x000000013232e824 */ /* 0x000fc400078e0a17 */
[----:B------:R-:W-:Y:S01]  /*13f0*/  @!P5 IMAD.IADD R48, R48, 0x1, -R23 ;  /* 0x000000013030d824 */ /* 0x000fe200078e0a17 */
[----:B------:R-:W-:Y:S01]  /*1400*/  ISETP.GE.AND P5, PT, R29, RZ, PT ;  /* 0x000000ff1d00720c */ /* 0x000fe20003fa6270 */
[----:B------:R-:W-:Y:S01]  /*1410*/  IMAD.HI.U32 R29, R28, R54, RZ ;  /* 0x000000361c1d7227 */ /* 0x000fe200078e00ff */
[----:B------:R-:W-:-:S03]  /*1420*/  ISETP.GT.U32.AND P6, PT, R23, R50, PT ;  /* 0x000000321700720c */ /* 0x000fc60003fc4070 */
[----:B------:R-:W-:Y:S02]  /*1430*/  IMAD.MOV R26, RZ, RZ, -R26 ;  /* 0x000000ffff1a7224 */ /* 0x000fe400078e0a1a */
[----:B------:R-:W-:Y:S01]  /*1440*/  @!P0 IMAD.IADD R46, R46, 0x1, -R23 ;  /* 0x000000012e2e8824 */ /* 0x000fe200078e0a17 */
[----:B0-----:R-:W0:Y:S01]  /*1450*/  MUFU.RCP R33, R33 ;  /* 0x0000002100217308 */ /* 0x001e220000001000 */
[----:B------:R-:W-:Y:S01]  /*1460*/  IMAD R52, R23, R26, R52 ;  /* 0x0000001a17347224 */ /* 0x000fe200078e0234 */
[----:B------:R-:W-:Y:S01]  /*1470*/  IADD3 R26, R24, 0x40, RZ ;  /* 0x00000040181a7810 */ /* 0x000fe20007ffe0ff */
[----:B------:R-:W-:Y:S01]  /*1480*/  IMAD.MOV R29, RZ, RZ, -R29 ;  /* 0x000000ffff1d7224 */ /* 0x000fe200078e0a1d */
[----:B------:R-:W-:Y:S01]  /*1490*/  ISETP.GE.AND P0, PT, R45, RZ, PT ;  /* 0x000000ff2d00720c */ /* 0x000fe20003f06270 */
[----:B------:R-:W-:Y:S01]  /*14a0*/  @!P1 IMAD.MOV R46, RZ, RZ, -R46 ;  /* 0x000000ffff2e9224 */ /* 0x000fe200078e0a2e */
[C---:B------:R-:W-:Y:S01]  /*14b0*/  ISETP.GT.U32.AND P1, PT, R23.reuse, R52, PT ;  /* 0x000000341700720c */ /* 0x040fe20003f24070 */
[----:B------:R-:W-:Y:S01]  /*14c0*/  IMAD R54, R23, R29, R54 ;  /* 0x0000001d17367224 */ /* 0x000fe200078e0236 */
[----:B------:R-:W-:Y:S01]  /*14d0*/  IABS R56, R26 ;  /* 0x0000001a00387213 */ /* 0x000fe20000000000 */
[--C-:B------:R-:W-:Y:S01]  /*14e0*/  @!P2 IMAD.IADD R44, R44, 0x1, -R23.reuse ;  /* 0x000000012c2ca824 */ /* 0x100fe200078e0a17 */
[----:B------:R-:W-:Y:S01]  /*14f0*/  ISETP.GE.AND P2, PT, R37, RZ, PT ;  /* 0x000000ff2500720c */ /* 0x000fe20003f46270 */
[----:B------:R-:W-:Y:S01]  /*1500*/  @!P4 IMAD.MOV R42, RZ, RZ, -R42 ;  /* 0x000000ffff2ac224 */ /* 0x000fe200078e0a2a */
[C---:B------:R-:W-:Y:S01]  /*1510*/  ISETP.GT.U32.AND P4, PT, R23.reuse, R48, PT ;  /* 0x000000301700720c */ /* 0x040fe20003f84070 */
[--C-:B------:R-:W-:Y:S01]  /*1520*/  @!P6 IMAD.IADD R50, R50, 0x1, -R23.reuse ;  /* 0x000000013232e824 */ /* 0x100fe200078e0a17 */
[C---:B------:R-:W-:Y:S01]  /*1530*/  ISETP.GT.U32.AND P6, PT, R23.reuse, R54, PT ;  /* 0x000000361700720c */ /* 0x040fe20003fc4070 */
[----:B------:R-:W-:Y:S01]  /*1540*/  @!P3 IMAD.MOV R36, RZ, RZ, -R36 ;  /* 0x000000ffff24b224 */ /* 0x000fe200078e0a24 */
[----:B------:R-:W-:Y:S01]  /*1550*/  ISETP.GT.U32.AND P3, PT, R23, R44, PT ;  /* 0x0000002c1700720c */ /* 0x000fe20003f64070 */
[----:B------:R-:W-:Y:S01]  /*1560*/  @!P0 IMAD.MOV R50, RZ, RZ, -R50 ;  /* 0x000000ffff328224 */ /* 0x000fe200078e0a32 */
[----:B------:R-:W-:Y:S01]  /*1570*/  IADD3 R29, R24, 0x3c, RZ ;  /* 0x0000003c181d7810 */ /* 0x000fe20007ffe0ff */
[----:B------:R-:W-:Y:S01]  /*1580*/  @!P1 IMAD.IADD R52, R52, 0x1, -R23 ;  /* 0x0000000134349824 */ /* 0x000fe200078e0a17 */
[----:B------:R-:W-:Y:S01]  /*1590*/  IADD3 R37, R24, 0x34, RZ ;  /* 0x0000003418257810 */ /* 0x000fe20007ffe0ff */
[----:B------:R-:W-:Y:S01]  /*15a0*/  IMAD.SHL.U32 R170, R170, 0x20, RZ ;  /* 0x00000020aaaa7824 */ /* 0x000fe200078e00ff */
[----:B------:R-:W-:-:S02]  /*15b0*/  IABS R35, R29 ;  /* 0x0000001d00237213 */ /* 0x000fc40000000000 */
[----:B------:R-:W-:Y:S01]  /*15c0*/  ISETP.GE.AND P1, PT, R29, RZ, PT ;  /* 0x000000ff1d00720c */ /* 0x000fe20003f26270 */
[--C-:B------:R-:W-:Y:S01]  /*15d0*/  @!P4 IMAD.IADD R48, R48, 0x1, -R23.reuse ;  /* 0x000000013030c824 */ /* 0x100fe200078e0a17 */
[----:B------:R-:W-:Y:S01]  /*15e0*/  ISETP.GE.AND P4, PT, R26, RZ, PT ;  /* 0x000000ff1a00720c */ /* 0x000fe20003f86270 */
[--C-:B------:R-:W-:Y:S01]  /*15f0*/  @!P6 IMAD.IADD R54, R54, 0x1, -R23.reuse ;  /* 0x000000013636e824 */ /* 0x100fe200078e0a17 */
[----:B------:R-:W-:Y:S01]  /*1600*/  ISETP.GT.U32.AND P6, PT, R23, R52, PT ;  /* 0x000000341700720c */ /* 0x000fe20003fc4070 */
[----:B------:R-:W-:Y:S01]  /*1610*/  @!P3 IMAD.IADD R44, R44, 0x1, -R23 ;  /* 0x000000012c2cb824 */ /* 0x000fe200078e0a17 */
[----:B------:R-:W-:Y:S01]  /*1620*/  ISETP.GE.AND P3, PT, R41, RZ, PT ;  /* 0x000000ff2900720c */ /* 0x000fe20003f66270 */
[----:B------:R-:W-:Y:S01]  /*1630*/  IMAD.HI.U32 R26, R28, R56, RZ ;  /* 0x000000381c1a7227 */ /* 0x000fe200078e00ff */
[----:B------:R-:W-:Y:S02]  /*1640*/  ISETP.GT.U32.AND P0, PT, R23, R54, PT ;  /* 0x000000361700720c */ /* 0x000fe40003f04070 */
[----:B------:R-:W-:Y:S01]  /*1650*/  IABS R41, R37 ;  /* 0x0000002500297213 */ /* 0x000fe20000000000 */
[----:B------:R-:W-:Y:S01]  /*1660*/  @!P2 IMAD.MOV R44, RZ, RZ, -R44 ;  /* 0x000000ffff2ca224 */ /* 0x000fe200078e0a2c */
[----:B------:R-:W-:Y:S01]  /*1670*/  ISETP.GE.AND P2, PT, R27, RZ, PT ;  /* 0x000000ff1b00720c */ /* 0x000fe20003f46270 */
[----:B------:R-:W-:Y:S01]  /*1680*/  IMAD.MOV R26, RZ, RZ, -R26 ;  /* 0x000000ffff1a7224 */ /* 0x000fe200078e0a1a */
[----:B0-----:R-:W-:-:S02]  /*1690*/  IADD3 R27, R33, 0xffffffe, RZ ;  /* 0x0ffffffe211b7810 */ /* 0x001fc40007ffe0ff */
[C---:B------:R-:W-:Y:S01]  /*16a0*/  IADD3 R33, R24.reuse, 0x38, RZ ;  /* 0x0000003818217810 */ /* 0x040fe20007ffe0ff */
[C---:B------:R-:W-:Y:S01]  /*16b0*/  IMAD R56, R23.reuse, R26, R56 ;  /* 0x0000001a17387224 */ /* 0x040fe200078e0238 */
[----:B------:R-:W-:Y:S01]  /*16c0*/  IADD3 R45, R24, 0x2c, RZ ;  /* 0x0000002c182d7810 */ /* 0x000fe20007ffe0ff */
[--C-:B------:R-:W-:Y:S01]  /*16d0*/  @!P6 IMAD.IADD R52, R52, 0x1, -R23.reuse ;  /* 0x000000013434e824 */ /* 0x100fe200078e0a17 */
[----:B------:R-:W0:Y:S01]  /*16e0*/  F2I.FTZ.U32.TRUNC.NTZ R27, R27 ;  /* 0x0000001b001b7305 */ /* 0x000e22000021f000 */
[----:B------:R-:W-:Y:S01]  /*16f0*/  IABS R39, R33 ;  /* 0x0000002100277213 */ /* 0x000fe20000000000 */
[----:B------:R-:W-:Y:S01]  /*1700*/  IMAD.HI.U32 R26, R28, R35, RZ ;  /* 0x000000231c1a7227 */ /* 0x000fe200078e00ff */
[----:B------:R-:W-:Y:S02]  /*1710*/  ISETP.GT.U32.AND P6, PT, R23, R56, PT ;  /* 0x000000381700720c */ /* 0x000fe40003fc4070 */
[----:B------:R-:W-:Y:S01]  /*1720*/  IABS R64, R45 ;  /* 0x0000002d00407213 */ /* 0x000fe20000000000 */
[----:B------:R-:W-:Y:S01]  /*1730*/  @!P0 IMAD.IADD R54, R54, 0x1, -R23 ;  /* 0x0000000136368824 */ /* 0x000fe200078e0a17 */
[----:B------:R-:W-:Y:S01]  /*1740*/  ISETP.GE.AND P0, PT, R37, RZ, PT ;  /* 0x000000ff2500720c */ /* 0x000fe20003f06270 */
[----:B------:R-:W-:-:S04]  /*1750*/  IMAD.HI.U32 R29, R28, R39, RZ ;  /* 0x000000271c1d7227 */ /* 0x000fc800078e00ff */
[----:B------:R-:W-:Y:S02]  /*1760*/  IMAD.MOV R60, RZ, RZ, -R29 ;  /* 0x000000ffff3c7224 */ /* 0x000fe400078e0a1d */
[----:B------:R-:W-:Y:S02]  /*1770*/  @!P5 IMAD.MOV R52, RZ, RZ, -R52 ;  /* 0x000000ffff34d224 */ /* 0x000fe400078e0a34 */
[----:B------:R-:W-:Y:S02]  /*1780*/  @!P6 IMAD.IADD R56, R56, 0x1, -R23 ;  /* 0x000000013838e824 */ /* 0x000fe400078e0a17 */
[----:B0-----:R-:W-:Y:S02]  /*1790*/  IMAD.MOV R58, RZ, RZ, -R27 ;  /* 0x000000ffff3a7224 */ /* 0x001fe400078e0a1b */
[----:B------:R-:W-:Y:S01]  /*17a0*/  @!P3 IMAD.MOV R48, RZ, RZ, -R48 ;  /* 0x000000ffff30b224 */ /* 0x000fe200078e0a30 */
[----:B------:R-:W-:Y:S01]  /*17b0*/  ISETP.GT.U32.AND P6, PT, R23, R56, PT ;  /* 0x000000381700720c */ /* 0x000fe20003fc4070 */
[----:B------:R-:W-:Y:S01]  /*17c0*/  IMAD R37, R58, R43, RZ ;  /* 0x0000002b3a257224 */ /* 0x000fe200078e02ff */
[----:B------:R-:W-:Y:S01]  /*17d0*/  ISETP.GE.AND P3, PT, R33, RZ, PT ;  /* 0x000000ff2100720c */ /* 0x000fe20003f66270 */
[----:B------:R-:W-:-:S02]  /*17e0*/  IMAD.MOV R58, RZ, RZ, -R26 ;  /* 0x000000ffff3a7224 */ /* 0x000fc400078e0a1a */
[----:B------:R-:W-:Y:S02]  /*17f0*/  IMAD.MOV.U32 R26, RZ, RZ, RZ ;  /* 0x000000ffff1a7224 */ /* 0x000fe400078e00ff */
[----:B------:R-:W-:-:S04]  /*1800*/  IMAD.HI.U32 R33, R28, R41, RZ ;  /* 0x000000291c217227 */ /* 0x000fc800078e00ff */
[----:B------:R-:W-:Y:S01]  /*1810*/  IMAD.HI.U32 R37, R27, R37, R26 ;  /* 0x000000251b257227 */ /* 0x000fe200078e001a */
[----:B------:R-:W-:-:S03]  /*1820*/  IADD3 R27, R24, 0x30, RZ ;  /* 0x00000030181b7810 */ /* 0x000fc60007ffe0ff */
[C---:B------:R-:W-:Y:S02]  /*1830*/  IMAD R26, R23.reuse, R58, R35 ;  /* 0x0000003a171a7224 */ /* 0x040fe400078e0223 */
[C---:B------:R-:W-:Y:S01]  /*1840*/  IMAD R58, R23.reuse, R60, R39 ;  /* 0x0000003c173a7224 */ /* 0x040fe200078e0227 */
[----:B------:R-:W-:Y:S01]  /*1850*/  IABS R39, R65 ;  /* 0x0000004100277213 */ /* 0x000fe20000000000 */
[----:B------:R-:W-:Y:S01]  /*1860*/  @!P6 IMAD.IADD R56, R56, 0x1, -R23 ;  /* 0x000000013838e824 */ /* 0x000fe200078e0a17 */
[C---:B------:R-:W-:Y:S01]  /*1870*/  ISETP.GT.U32.AND P5, PT, R23.reuse, R26, PT ;  /* 0x0000001a1700720c */ /* 0x040fe20003fa4070 */
[----:B------:R-:W-:Y:S01]  /*1880*/  IMAD.MOV R62, RZ, RZ, -R33 ;  /* 0x000000ffff3e7224 */ /* 0x000fe200078e0a21 */
[----:B------:R-:W-:Y:S01]  /*1890*/  ISETP.GT.U32.AND P6, PT, R23, R58, PT ;  /* 0x0000003a1700720c */ /* 0x000fe20003fc4070 */
[----:B------:R-:W-:Y:S01]  /*18a0*/  @!P2 IMAD.MOV R54, RZ, RZ, -R54 ;  /* 0x000000ffff36a224 */ /* 0x000fe200078e0a36 */
[----:B------:R-:W-:Y:S01]  /*18b0*/  ISETP.GE.AND P2, PT, R27, RZ, PT ;  /* 0x000000ff1b00720c */ /* 0x000fe20003f46270 */
[----:B------:R-:W-:Y:S01]  /*18c0*/  IMAD R60, R23, R62, R41 ;  /* 0x0000003e173c7224 */ /* 0x000fe200078e0229 */
[----:B------:R-:W-:Y:S01]  /*18d0*/  IABS R62, R27 ;  /* 0x0000001b003e7213 */ /* 0x000fe20000000000 */
[----:B------:R-:W-:Y:S01]  /*18e0*/  IMAD.HI.U32 R29, R28, R64, RZ ;  /* 0x000000401c1d7227 */ /* 0x000fe200078e00ff */
[----:B------:R-:W-:-:S03]  /*18f0*/  IABS R41, R24 ;  /* 0x0000001800297213 */ /* 0x000fc60000000000 */
[----:B------:R-:W-:-:S04]  /*1900*/  IMAD.HI.U32 R27, R28, R62, RZ ;  /* 0x0000003e1c1b7227 */ /* 0x000fc800078e00ff */
[--C-:B------:R-:W-:Y:S02]  /*1910*/  @!P5 IMAD.IADD R26, R26, 0x1, -R23.reuse ;  /* 0x000000011a1ad824 */ /* 0x100fe400078e0a17 */
[----:B------:R-:W-:Y:S02]  /*1920*/  @!P6 IMAD.IADD R58, R58, 0x1, -R23 ;  /* 0x000000013a3ae824 */ /* 0x000fe400078e0a17 */
[----:B------:R-:W-:Y:S01]  /*1930*/  IMAD.MOV R27, RZ, RZ, -R27 ;  /* 0x000000ffff1b7224 */ /* 0x000fe200078e0a1b */
[C---:B------:R-:W-:Y:S01]  /*1940*/  ISETP.GT.U32.AND P5, PT, R23.reuse, R26, PT ;  /* 0x0000001a1700720c */ /* 0x040fe20003fa4070 */
[----:B------:R-:W-:Y:S01]  /*1950*/  IMAD.HI.U32 R33, R28, R66, RZ ;  /* 0x000000421c217227 */ /* 0x000fe200078e00ff */
[----:B------:R-:W-:-:S03]  /*1960*/  ISETP.GT.U32.AND P6, PT, R23, R58, PT ;  /* 0x0000003a1700720c */ /* 0x000fc60003fc4070 */
[C---:B------:R-:W-:Y:S02]  /*1970*/  IMAD R62, R23.reuse, R27, R62 ;  /* 0x0000001b173e7224 */ /* 0x040fe400078e023e */
[----:B------:R-:W-:Y:S02]  /*1980*/  IMAD.MOV R29, RZ, RZ, -R29 ;  /* 0x000000ffff1d7224 */ /* 0x000fe400078e0a1d */
[----:B------:R-:W-:Y:S02]  /*1990*/  IMAD.MOV R33, RZ, RZ, -R33 ;  /* 0x000000ffff217224 */ /* 0x000fe400078e0a21 */
[C---:B------:R-:W-:Y:S02]  /*19a0*/  IMAD R64, R23.reuse, R29, R64 ;  /* 0x0000001d17407224 */ /* 0x040fe400078e0240 */
[--C-:B------:R-:W-:Y:S01]  /*19b0*/  @!P5 IMAD.IADD R26, R26, 0x1, -R23.reuse ;  /* 0x000000011a1ad824 */ /* 0x100fe200078e0a17 */
[C---:B------:R-:W-:Y:S01]  /*19c0*/  ISETP.GT.U32.AND P5, PT, R23.reuse, R60, PT ;  /* 0x0000003c1700720c */ /* 0x040fe20003fa4070 */
[----:B------:R-:W-:Y:S01]  /*19d0*/  @!P6 IMAD.IADD R58, R58, 0x1, -R23 ;  /* 0x000000013a3ae824 */ /* 0x000fe200078e0a17 */
[C---:B------:R-:W-:Y:S01]  /*19e0*/  ISETP.GT.U32.AND P6, PT, R23.reuse, R62, PT ;  /* 0x0000003e1700720c */ /* 0x040fe20003fc4070 */
[----:B------:R-:W-:-:S02]  /*19f0*/  IMAD R66, R23, R33, R66 ;  /* 0x0000002117427224 */ /* 0x000fc400078e0242 */
[----:B------:R-:W-:-:S04]  /*1a00*/  IMAD.HI.U32 R35, R28, R68, RZ ;  /* 0x000000441c237227 */ /* 0x000fc800078e00ff */
[----:B------:R-:W-:-:S04]  /*1a10*/  IMAD.HI.U32 R27, R28, R70, RZ ;  /* 0x000000461c1b7227 */ /* 0x000fc800078e00ff */
[--C-:B------:R-:W-:Y:S02]  /*1a20*/  @!P5 IMAD.IADD R60, R60, 0x1, -R23.reuse ;  /* 0x000000013c3cd824 */ /* 0x100fe400078e0a17 */
[----:B------:R-:W-:Y:S02]  /*1a30*/  @!P6 IMAD.IADD R62, R62, 0x1, -R23 ;  /* 0x000000013e3ee824 */ /* 0x000fe400078e0a17 */
[----:B------:R-:W-:Y:S01]  /*1a40*/  IMAD.MOV R35, RZ, RZ, -R35 ;  /* 0x000000ffff237224 */ /* 0x000fe200078e0a23 */
[C---:B------:R-:W-:Y:S01]  /*1a50*/  ISETP.GT.U32.AND P5, PT, R23.reuse, R60, PT ;  /* 0x0000003c1700720c */ /* 0x040fe20003fa4070 */
[----:B------:R-:W-:Y:S01]  /*1a60*/  IMAD.MOV R27, RZ, RZ, -R27 ;  /* 0x000000ffff1b7224 */ /* 0x000fe200078e0a1b */
[C---:B------:R-:W-:Y:S01]  /*1a70*/  ISETP.GT.U32.AND P6, PT, R23.reuse, R62, PT ;  /* 0x0000003e1700720c */ /* 0x040fe20003fc4070 */
[C---:B------:R-:W-:Y:S02]  /*1a80*/  IMAD R68, R23.reuse, R35, R68 ;  /* 0x0000002317447224 */ /* 0x040fe400078e0244 */
[----:B------:R-:W-:-:S02]  /*1a90*/  IMAD R70, R23, R27, R70 ;  /* 0x0000001b17467224 */ /* 0x000fc400078e0246 */
[----:B------:R-:W-:-:S04]  /*1aa0*/  IMAD.HI.U32 R29, R28, R72, RZ ;  /* 0x000000481c1d7227 */ /* 0x000fc800078e00ff */
[----:B------:R-:W-:-:S04]  /*1ab0*/  IMAD.HI.U32 R33, R28, R74, RZ ;  /* 0x0000004a1c217227 */ /* 0x000fc800078e00ff */
[--C-:B------:R-:W-:Y:S01]  /*1ac0*/  @!P5 IMAD.IADD R60, R60, 0x1, -R23.reuse ;  /* 0x000000013c3cd824 */ /* 0x100fe200078e0a17 */
[C---:B------:R-:W-:Y:S01]  /*1ad0*/  ISETP.GT.U32.AND P5, PT, R23.reuse, R64, PT ;  /* 0x000000401700720c */ /* 0x040fe20003fa4070 */
[----:B------:R-:W-:Y:S01]  /*1ae0*/  @!P6 IMAD.IADD R62, R62, 0x1, -R23 ;  /* 0x000000013e3ee824 */ /* 0x000fe200078e0a17 */
[C---:B------:R-:W-:Y:S01]  /*1af0*/  ISETP.GT.U32.AND P6, PT, R23.reuse, R66, PT ;  /* 0x000000421700720c */ /* 0x040fe20003fc4070 */
[----:B------:R-:W-:Y:S02]  /*1b00*/  IMAD.MOV R29, RZ, RZ, -R29 ;  /* 0x000000ffff1d7224 */ /* 0x000fe400078e0a1d */
[----:B------:R-:W-:Y:S02]  /*1b10*/  IMAD.MOV R33, RZ, RZ, -R33 ;  /* 0x000000ffff217224 */ /* 0x000fe400078e0a21 */
[C---:B------:R-:W-:Y:S02]  /*1b20*/  IMAD R72, R23.reuse, R29, R72 ;  /* 0x0000001d17487224 */ /* 0x040fe400078e0248 */
[----:B------:R-:W-:-:S02]  /*1b30*/  IMAD R74, R23, R33, R74 ;  /* 0x00000021174a7224 */ /* 0x000fc400078e024a */
[----:B------:R-:W-:-:S04]  /*1b40*/  IMAD.HI.U32 R33, R28, R82, RZ ;  /* 0x000000521c217227 */ /* 0x000fc800078e00ff */
[--C-:B------:R-:W-:Y:S01]  /*1b50*/  @!P5 IMAD.IADD R64, R64, 0x1, -R23.reuse ;  /* 0x000000014040d824 */ /* 0x100fe200078e0a17 */
[C---:B------:R-:W-:Y:S01]  /*1b60*/  ISETP.GT.U32.AND P5, PT, R23.reuse, R68, PT ;  /* 0x000000441700720c */ /* 0x040fe20003fa4070 */
[----:B------:R-:W-:Y:S01]  /*1b70*/  @!P6 IMAD.IADD R66, R66, 0x1, -R23 ;  /* 0x000000014242e824 */ /* 0x000fe200078e0a17 */
[----:B------:R-:W-:Y:S01]  /*1b80*/  ISETP.GT.U32.AND P6, PT, R23, R70, PT ;  /* 0x000000461700720c */ /* 0x000fe20003fc4070 */
[----:B------:R-:W-:Y:S02]  /*1b90*/  IMAD.MOV R33, RZ, RZ, -R33 ;  /* 0x000000ffff217224 */ /* 0x000fe400078e0a21 */
[----:B------:R-:W-:-:S04]  /*1ba0*/  IMAD.HI.U32 R35, R28, R76, RZ ;  /* 0x0000004c1c237227 */ /* 0x000fc800078e00ff */
[C---:B------:R-:W-:Y:S02]  /*1bb0*/  IMAD R82, R23.reuse, R33, R82 ;  /* 0x0000002117527224 */ /* 0x040fe400078e0252 */
[----:B------:R-:W-:Y:S02]  /*1bc0*/  IMAD.MOV.U32 R33, RZ, RZ, R26 ;  /* 0x000000ffff217224 */ /* 0x000fe400078e001a */
[--C-:B------:R-:W-:Y:S01]  /*1bd0*/  @!P5 IMAD.IADD R68, R68, 0x1, -R23.reuse ;  /* 0x000000014444d824 */ /* 0x100fe200078e0a17 */
[C---:B------:R-:W-:Y:S01]  /*1be0*/  ISETP.GT.U32.AND P5, PT, R23.reuse, R72, PT ;  /* 0x000000481700720c */ /* 0x040fe20003fa4070 */
[----:B------:R-:W-:Y:S01]  /*1bf0*/  @!P6 IMAD.IADD R70, R70, 0x1, -R23 ;  /* 0x000000014646e824 */ /* 0x000fe200078e0a17 */
[----:B------:R-:W-:Y:S01]  /*1c00*/  ISETP.GT.U32.AND P6, PT, R23, R74, PT ;  /* 0x0000004a1700720c */ /* 0x000fe20003fc4070 */
[----:B------:R-:W-:-:S04]  /*1c10*/  IMAD.HI.U32 R27, R28, R78, RZ ;  /* 0x0000004e1c1b7227 */ /* 0x000fc800078e00ff */
[----:B------:R-:W-:Y:S01]  /*1c20*/  @!P1 IMAD.MOV R33, RZ, RZ, -R33 ;  /* 0x000000ffff219224 */ /* 0x000fe200078e0a21 */
[C---:B------:R-:W-:Y:S01]  /*1c30*/  ISETP.GT.U32.AND P1, PT, R23.reuse, R68, PT ;  /* 0x000000441700720c */ /* 0x040fe20003f24070 */
[----:B------:R-:W-:Y:S02]  /*1c40*/  IMAD.MOV R35, RZ, RZ, -R35 ;  /* 0x000000ffff237224 */ /* 0x000fe400078e0a23 */
[----:B------:R-:W-:Y:S01]  /*1c50*/  @!P4 IMAD.MOV R56, RZ, RZ, -R56 ;  /* 0x000000ffff38c224 */ /* 0x000fe200078e0a38 */
[C---:B------:R-:W-:Y:S01]  /*1c60*/  ISETP.GT.U32.AND P4, PT, R23.reuse, R64, PT ;  /* 0x000000401700720c */ /* 0x040fe20003f84070 */
[--C-:B------:R-:W-:Y:S01]  /*1c70*/  @!P5 IMAD.IADD R72, R72, 0x1, -R23.reuse ;  /* 0x000000014848d824 */ /* 0x100fe200078e0a17 */
[C---:B------:R-:W-:Y:S01]  /*1c80*/  ISETP.GT.U32.AND P5, PT, R23.reuse, R66, PT ;  /* 0x000000421700720c */ /* 0x040fe20003fa4070 */
[----:B------:R-:W-:Y:S02]  /*1c90*/  @!P6 IMAD.IADD R74, R74, 0x1, -R23 ;  /* 0x000000014a4ae824 */ /* 0x000fe400078e0a17 */
[----:B------:R-:W-:Y:S01]  /*1ca0*/  @!P0 IMAD.MOV R60, RZ, RZ, -R60 ;  /* 0x000000ffff3c8224 */ /* 0x000fe200078e0a3c */
[C---:B------:R-:W-:Y:S01]  /*1cb0*/  ISETP.GT.U32.AND P6, PT, R23.reuse, R72, PT ;  /* 0x000000481700720c */ /* 0x040fe20003fc4070 */
[----:B------:R-:W-:Y:S01]  /*1cc0*/  IMAD.HI.U32 R29, R28, R80, RZ ;  /* 0x000000501c1d7227 */ /* 0x000fe200078e00ff */
[----:B------:R-:W-:-:S03]  /*1cd0*/  ISETP.GT.U32.AND P0, PT, R23, R74, PT ;  /* 0x0000004a1700720c */ /* 0x000fc60003f04070 */
[----:B------:R-:W-:Y:S02]  /*1ce0*/  IMAD.MOV R27, RZ, RZ, -R27 ;  /* 0x000000ffff1b7224 */ /* 0x000fe400078e0a1b */
[----:B------:R-:W-:Y:S02]  /*1cf0*/  IMAD R76, R23, R35, R76 ;  /* 0x00000023174c7224 */ /* 0x000fe400078e024c */
[----:B------:R-:W-:-:S04]  /*1d00*/  IMAD.HI.U32 R35, R28, R39, RZ ;  /* 0x000000271c237227 */ /* 0x000fc800078e00ff */
[----:B------:R-:W-:Y:S02]  /*1d10*/  IMAD.MOV R29, RZ, RZ, -R29 ;  /* 0x000000ffff1d7224 */ /* 0x000fe400078e0a1d */
[C---:B------:R-:W-:Y:S02]  /*1d20*/  IMAD R78, R23.reuse, R27, R78 ;  /* 0x0000001b174e7224 */ /* 0x040fe400078e024e */
[----:B------:R-:W-:Y:S01]  /*1d30*/  @!P3 IMAD.MOV R58, RZ, RZ, -R58 ;  /* 0x000000ffff3ab224 */ /* 0x000fe200078e0a3a */
[C---:B------:R-:W-:Y:S01]  /*1d40*/  ISETP.GT.U32.AND P3, PT, R23.reuse, R70, PT ;  /* 0x000000461700720c */ /* 0x040fe20003f64070 */
[----:B------:R-:W-:Y:S02]  /*1d50*/  IMAD R80, R23, R29, R80 ;  /* 0x0000001d17507224 */ /* 0x000fe400078e0250 */
[----:B------:R-:W-:Y:S02]  /*1d60*/  IMAD.MOV R84, RZ, RZ, -R35 ;  /* 0x000000ffff547224 */ /* 0x000fe400078e0a23 */
[----:B------:R-:W-:-:S04]  /*1d70*/  IMAD.HI.U32 R27, R28, R41, RZ ;  /* 0x000000291c1b7227 */ /* 0x000fc800078e00ff */
[----:B------:R-:W-:Y:S01]  /*1d80*/  @!P5 IMAD.IADD R66, R66, 0x1, -R23 ;  /* 0x000000014242d824 */ /* 0x000fe200078e0a17 */
[C---:B------:R-:W-:Y:S01]  /*1d90*/  ISETP.GT.U32.AND P5, PT, R23.reuse, R78, PT ;  /* 0x0000004e1700720c */ /* 0x040fe20003fa4070 */
[C---:B------:R-:W-:Y:S02]  /*1da0*/  IMAD R28, R23.reuse, R84, R39 ;  /* 0x00000054171c7224 */ /* 0x040fe400078e0227 */
[----:B------:R-:W-:Y:S01]  /*1db0*/  @!P1 IMAD.IADD R68, R68, 0x1, -R23 ;  /* 0x0000000144449824 */ /* 0x000fe200078e0a17 */
[C---:B------:R-:W-:Y:S01]  /*1dc0*/  ISETP.GT.U32.AND P1, PT, R23.reuse, R80, PT ;  /* 0x000000501700720c */ /* 0x040fe20003f24070 */
[----:B------:R-:W-:Y:S02]  /*1dd0*/  IMAD.MOV R84, RZ, RZ, -R27 ;  /* 0x000000ffff547224 */ /* 0x000fe400078e0a1b */
[--C-:B------:R-:W-:Y:S01]  /*1de0*/  @!P4 IMAD.IADD R64, R64, 0x1, -R23.reuse ;  /* 0x000000014040c824 */ /* 0x100fe200078e0a17 */
[----:B------:R-:W-:Y:S01]  /*1df0*/  ISETP.GT.U32.AND P4, PT, R23, R76, PT ;  /* 0x0000004c1700720c */ /* 0x000fe20003f84070 */
[----:B------:R-:W-:Y:S01]  /*1e00*/  @!P0 IMAD.IADD R74, R74, 0x1, -R23 ;  /* 0x000000014a4a8824 */ /* 0x000fe200078e0a17 */
[----:B------:R-:W-:Y:S01]  /*1e10*/  ISETP.GE.AND P0, PT, R45, RZ, PT ;  /* 0x000000ff2d00720c */ /* 0x000fe20003f06270 */
[----:B------:R-:W-:-:S02]  /*1e20*/  IMAD R84, R23, R84, R41 ;  /* 0x0000005417547224 */ /* 0x000fc400078e0229 */
[--C-:B------:R-:W-:Y:S01]  /*1e30*/  @!P6 IMAD.IADD R72, R72, 0x1, -R23.reuse ;  /* 0x000000014848e824 */ /* 0x100fe200078e0a17 */
[C---:B------:R-:W-:Y:S01]  /*1e40*/  ISETP.GT.U32.AND P6, PT, R23.reuse, R82, PT ;  /* 0x000000521700720c */ /* 0x040fe20003fc4070 */
[--C-:B------:R-:W-:Y:S01]  /*1e50*/  @!P3 IMAD.IADD R70, R70, 0x1, -R23.reuse ;  /* 0x000000014646b824 */ /* 0x100fe200078e0a17 */
[----:B------:R-:W-:Y:S01]  /*1e60*/  ISETP.GT.U32.AND P3, PT, R23, R84, PT ;  /* 0x000000541700720c */ /* 0x000fe20003f64070 */
[--C-:B------:R-:W-:Y:S01]  /*1e70*/  @!P5 IMAD.IADD R78, R78, 0x1, -R23.reuse ;  /* 0x000000014e4ed824 */ /* 0x100fe200078e0a17 */
[----:B------:R-:W-:Y:S01]  /*1e80*/  ISETP.GE.AND P5, PT, R47, RZ, PT ;  /* 0x000000ff2f00720c */ /* 0x000fe20003fa6270 */
[--C-:B------:R-:W-:Y:S01]  /*1e90*/  @!P1 IMAD.IADD R80, R80, 0x1, -R23.reuse ;  /* 0x0000000150509824 */ /* 0x100fe200078e0a17 */
[----:B------:R-:W-:Y:S01]  /*1ea0*/  ISETP.GE.AND P1, PT, R49, RZ, PT ;  /* 0x000000ff3100720c */ /* 0x000fe20003f26270 */
[--C-:B------:R-:W-:Y:S01]  /*1eb0*/  @!P4 IMAD.IADD R76, R76, 0x1, -R23.reuse ;  /* 0x000000014c4cc824 */ /* 0x100fe200078e0a17 */
[C---:B------:R-:W-:Y:S01]  /*1ec0*/  ISETP.GT.U32.AND P4, PT, R23.reuse, R28, PT ;  /* 0x0000001c1700720c */ /* 0x040fe20003f84070 */
[----:B------:R-:W-:Y:S01]  /*1ed0*/  @!P0 IMAD.MOV R64, RZ, RZ, -R64 ;  /* 0x000000ffff408224 */ /* 0x000fe200078e0a40 */
[C---:B------:R-:W-:Y:S01]  /*1ee0*/  ISETP.GT.U32.AND P0, PT, R23.reuse, R78, PT ;  /* 0x0000004e1700720c */ /* 0x040fe20003f04070 */
[----:B------:R-:W-:Y:S01]  /*1ef0*/  @!P2 IMAD.MOV R62, RZ, RZ, -R62 ;  /* 0x000000ffff3ea224 */ /* 0x000fe200078e0a3e */
[----:B------:R-:W-:Y:S01]  /*1f00*/  ISETP.GT.U32.AND P2, PT, R23, R76, PT ;  /* 0x0000004c1700720c */ /* 0x000fe20003f44070 */
[----:B------:R-:W-:Y:S01]  /*1f10*/  @!P6 IMAD.IADD R82, R82, 0x1, -R23 ;  /* 0x000000015252e824 */ /* 0x000fe200078e0a17 */
[----:B------:R-:W-:Y:S01]  /*1f20*/  ISETP.GE.AND P6, PT, R53, RZ, PT ;  /* 0x000000ff3500720c */ /* 0x000fe20003fc6270 */
[----:B------:R-:W-:-:S04]  /*1f30*/  IMAD.HI.U32 R37, R37, R122, RZ ;  /* 0x0000007a25257227 */ /* 0x000fc800078e00ff */
[----:B------:R-:W-:Y:S01]  /*1f40*/  @!P3 IMAD.IADD R84, R84, 0x1, -R23 ;  /* 0x000000015454b824 */ /* 0x000fe200078e0a17 */
[----:B------:R-:W-:Y:S01]  /*1f50*/  ISETP.GE.AND P3, PT, R51, RZ, PT ;  /* 0x000000ff3300720c */ /* 0x000fe20003f66270 */
[----:B------:R-:W-:Y:S02]  /*1f60*/  IMAD.MOV R37, RZ, RZ, -R37 ;  /* 0x000000ffff257224 */ /* 0x000fe400078e0a25 */
[----:B------:R-:W-:Y:S01]  /*1f70*/  @!P1 IMAD.MOV R68, RZ, RZ, -R68 ;  /* 0x000000ffff449224 */ /* 0x000fe200078e0a44 */
[C---:B------:R-:W-:Y:S01]  /*1f80*/  ISETP.GT.U32.AND P1, PT, R23.reuse, R84, PT ;  /* 0x000000541700720c */ /* 0x040fe20003f24070 */
[--C-:B------:R-:W-:Y:S01]  /*1f90*/  @!P4 IMAD.IADD R28, R28, 0x1, -R23.reuse ;  /* 0x000000011c1cc824 */ /* 0x100fe200078e0a17 */
[----:B------:R-:W-:Y:S01]  /*1fa0*/  ISETP.GT.U32.AND P4, PT, R23, R80, PT ;  /* 0x000000501700720c */ /* 0x000fe20003f84070 */
[----:B------:R-:W-:Y:S01]  /*1fb0*/  @!P0 IMAD.IADD R78, R78, 0x1, -R23 ;  /* 0x000000014e4e8824 */ /* 0x000fe200078e0a17 */
[----:B------:R-:W-:Y:S01]  /*1fc0*/  ISETP.GE.AND P0, PT, R55, RZ, PT ;  /* 0x000000ff3700720c */ /* 0x000fe20003f06270 */
[----:B------:R-:W-:-:S02]  /*1fd0*/  IMAD R122, R43, R37, R122 ;  /* 0x000000252b7a7224 */ /* 0x000fc400078e027a */
[----:B------:R-:W-:Y:S01]  /*1fe0*/  @!P6 IMAD.MOV R72, RZ, RZ, -R72 ;  /* 0x000000ffff48e224 */ /* 0x000fe200078e0a48 */
[----:B------:R-:W-:Y:S01]  /*1ff0*/  ISETP.GT.U32.AND P6, PT, R23, R28, PT ;  /* 0x0000001c1700720c */ /* 0x000fe20003fc4070 */
[--C-:B------:R-:W-:Y:S01]  /*2000*/  @!P2 IMAD.IADD R76, R76, 0x1, -R23.reuse ;  /* 0x000000014c4ca824 */ /* 0x100fe200078e0a17 */
[----:B------:R-:W-:Y:S01]  /*2010*/  ISETP.GT.U32.AND P2, PT, R43, R122, PT ;  /* 0x0000007a2b00720c */ /* 0x000fe20003f44070 */
[----:B------:R-:W-:Y:S01]  /*2020*/  @!P3 IMAD.MOV R70, RZ, RZ, -R70 ;  /* 0x000000ffff46b224 */ /* 0x000fe200078e0a46 */
[----:B------:R-:W-:Y:S01]  /*2030*/  ISETP.GT.U32.AND P3, PT, R23, R82, PT ;  /* 0x000000521700720c */ /* 0x000fe20003f64070 */
[--C-:B------:R-:W-:Y:S01]  /*2040*/  @!P1 IMAD.IADD R84, R84, 0x1, -R23.reuse ;  /* 0x0000000154549824 */ /* 0x100fe200078e0a17 */
[----:B------:R-:W-:Y:S01]  /*2050*/  ISETP.GE.AND P1, PT, R59, RZ, PT ;  /* 0x000000ff3b00720c */ /* 0x000fe20003f26270 */
[----:B------:R-:W-:Y:S01]  /*2060*/  @!P5 IMAD.MOV R66, RZ, RZ, -R66 ;  /* 0x000000ffff42d224 */ /* 0x000fe200078e0a42 */
[----:B------:R-:W-:Y:S01]  /*2070*/  ISETP.GE.AND P5, PT, R24, RZ, PT ;  /* 0x000000ff1800720c */ /* 0x000fe20003fa6270 */
[----:B------:R-:W-:Y:S01]  /*2080*/  @!P0 IMAD.MOV R74, RZ, RZ, -R74 ;  /* 0x000000ffff4a8224 */ /* 0x000fe200078e0a4a */
[----:B------:R-:W-:Y:S01]  /*2090*/  ISETP.GE.AND P0, PT, R65, RZ, PT ;  /* 0x000000ff4100720c */ /* 0x000fe20003f06270 */
[----:B------:R-:W-:Y:S01]  /*20a0*/  @!P4 IMAD.IADD R80, R80, 0x1, -R23 ;  /* 0x000000015050c824 */ /* 0x000fe200078e0a17 */
[----:B------:R-:W-:Y:S01]  /*20b0*/  SHF.R.S32.HI R24, RZ, 0x1f, R21 ;  /* 0x0000001fff187819 */ /* 0x000fe20000011415 */
[----:B------:R-:W-:Y:S01]  /*20c0*/  @!P6 IMAD.IADD R28, R28, 0x1, -R23 ;  /* 0x000000011c1ce824 */ /* 0x000fe200078e0a17 */
[----:B------:R-:W-:Y:S01]  /*20d0*/  LOP3.LUT P6, RZ, R0, 0x40, RZ, 0xc0, !PT ;  /* 0x0000004000ff7812 */ /* 0x000fe200078cc0ff */
[----:B------:R-:W-:Y:S01]  /*20e0*/  @!P2 IMAD.IADD R122, R122, 0x1, -R43 ;  /* 0x000000017a7aa824 */ /* 0x000fe200078e0a2b */
[----:B------:R-:W-:Y:S01]  /*20f0*/  LEA.HI R179, R24, R21, RZ, 0x5 ;  /* 0x0000001518b37211 */ /* 0x000fe200078f28ff */
[----:B------:R-:W-:Y:S01]  /*2100*/  @!P3 IMAD.IADD R82, R82, 0x1, -R23 ;  /* 0x000000015252b824 */ /* 0x000fe200078e0a17 */
[C---:B------:R-:W-:Y:S01]  /*2110*/  LOP3.LUT R24, R0.reuse, 0x7, RZ, 0xc0, !PT ;  /* 0x0000000700187812 */ /* 0x040fe200078ec0ff */
[----:B------:R-:W-:Y:S01]  /*2120*/  IMAD.MOV.U32 R35, RZ, RZ, R28 ;  /* 0x000000ffff237224 */ /* 0x000fe200078e001c */
[----:B------:R-:W-:Y:S01]  /*2130*/  SEL R23, RZ, 0x90, !P6 ;  /* 0x00000090ff177807 */ /* 0x000fe20007000000 */
[----:B------:R-:W-:Y:S01]  /*2140*/  IMAD.SHL.U32 R26, R0, 0x2, RZ ;  /* 0x00000002001a7824 */ /* 0x000fe200078e00ff */
[----:B------:R-:W-:Y:S01]  /*2150*/  ISETP.GE.AND P4, PT, R57, RZ, PT ;  /* 0x000000ff3900720c */ /* 0x000fe20003f86270 */
[----:B------:R-:W-:Y:S01]  /*2160*/  IMAD R27, R24, 0x90, RZ ;  /* 0x00000090181b7824 */ /* 0x000fe200078e02ff */
[----:B------:R-:W-:Y:S01]  /*2170*/  ISETP.GT.U32.AND P6, PT, R43, R122, PT ;  /* 0x0000007a2b00720c */ /* 0x000fe20003fc4070 */
[----:B------:R-:W-:Y:S01]  /*2180*/  IMAD.SHL.U32 R21, R0, 0x8, RZ ;  /* 0x0000000800157824 */ /* 0x000fe200078e00ff */
[----:B------:R-:W-:Y:S01]  /*2190*/  ISETP.GE.AND P3, PT, R61, RZ, PT ;  /* 0x000000ff3d00720c */ /* 0x000fe20003f66270 */
[----:B------:R-:W-:Y:S01]  /*21a0*/  @!P1 IMAD.MOV R78, RZ, RZ, -R78 ;  /* 0x000000ffff4e9224 */ /* 0x000fe200078e0a4e */
[----:B------:R-:W-:Y:S01]  /*21b0*/  ISETP.GE.AND P1, PT, R20, RZ, PT ;  /* 0x000000ff1400720c */ /* 0x000fe20003f26270 */
[----:B------:R-:W-:Y:S01]  /*21c0*/  @!P0 IMAD.MOV R35, RZ, RZ, -R35 ;  /* 0x000000ffff238224 */ /* 0x000fe200078e0a23 */
[----:B------:R-:W-:Y:S01]  /*21d0*/  ISETP.NE.AND P0, PT, RZ, c[0x0][0x178], PT ;  /* 0x00005e00ff007a0c */ /* 0x000fe20003f05270 */
[----:B------:R-:W-:Y:S01]  /*21e0*/  IMAD R29, R24, 0x4, R3 ;  /* 0x00000004181d7824 */ /* 0x000fe200078e0203 */
[----:B------:R-:W-:Y:S01]  /*21f0*/  LOP3.LUT R27, R27, 0x10, R26, 0x78, !PT ;  /* 0x000000101b1b7812 */ /* 0x000fe200078e781a */
[----:B------:R-:W-:Y:S01]  /*2200*/  IMAD.SHL.U32 R24, R0, 0x40, RZ ;  /* 0x0000004000187824 */ /* 0x000fe200078e00ff */
[----:B------:R-:W-:Y:S01]  /*2210*/  ISETP.GE.AND P2, PT, R63, RZ, PT ;  /* 0x000000ff3f00720c */ /* 0x000fe20003f46270 */
[----:B------:R-:W-:Y:S01]  /*2220*/  @!P4 IMAD.MOV R76, RZ, RZ, -R76 ;  /* 0x000000ffff4cc224 */ /* 0x000fe200078e0a4c */
[----:B------:R-:W-:Y:S01]  /*2230*/  LOP3.LUT R26, R21, 0x30, R26, 0x48, !PT ;  /* 0x00000030151a7812 */ /* 0x000fe200078e481a */
[----:B------:R-:W-:Y:S01]  /*2240*/  @!P6 IMAD.IADD R122, R122, 0x1, -R43 ;  /* 0x000000017a7ae824 */ /* 0x000fe200078e0a2b */
[----:B------:R-:W-:Y:S01]  /*2250*/  LOP3.LUT R22, R23, R22, RZ, 0x3c, !PT ;  /* 0x0000001617167212 */ /* 0x000fe200078e3cff */
[----:B------:R-:W-:Y:S01]  /*2260*/  @!P3 IMAD.MOV R80, RZ, RZ, -R80 ;  /* 0x000000ffff50b224 */ /* 0x000fe200078e0a50 */
[----:B------:R-:W-:Y:S01]  /*2270*/  ISETP.NE.AND P4, PT, RZ, c[0x0][0x17c], PT ;  /* 0x00005f00ff007a0c */ /* 0x000fe20003f85270 */
[----:B------:R-:W-:Y:S01]  /*2280*/  IMAD.U32 R23, R29, 0x10, R26 ;  /* 0x000000101d177824 */ /* 0x000fe200078e001a */
[----:B------:R-:W-:Y:S01]  /*2290*/  LOP3.LUT R26, RZ, c[0x0][0x17c], RZ, 0x33, !PT ;  /* 0x00005f00ff1a7a12 */ /* 0x000fe200078e33ff */
[----:B------:R-:W-:Y:S01]  /*22a0*/  @!P1 IMAD.MOV R122, RZ, RZ, -R122 ;  /* 0x000000ffff7a9224 */ /* 0x000fe200078e0a7a */
[----:B------:R-:W-:Y:S01]  /*22b0*/  LOP3.LUT R24, R27, 0x400, R24, 0xf8, !PT ;  /* 0x000004001b187812 */ /* 0x000fe200078ef818 */
[----:B------:R-:W-:Y:S01]  /*22c0*/  @!P5 IMAD.MOV R84, RZ, RZ, -R84 ;  /* 0x000000ffff54d224 */ /* 0x000fe200078e0a54 */
[C---:B------:R-:W-:Y:S01]  /*22d0*/  SEL R27, R26.reuse, R25, !P4 ;  /* 0x000000191a1b7207 */ /* 0x040fe20006000000 */
[----:B------:R-:W-:Y:S01]  /*22e0*/  @!P2 IMAD.MOV R82, RZ, RZ, -R82 ;  /* 0x000000ffff52a224 */ /* 0x000fe200078e0a52 */
[----:B------:R-:W-:-:S02]  /*22f0*/  SEL R30, R26, R30, !P4 ;  /* 0x0000001e1a1e7207 */ /* 0x000fc40006000000 */
[C---:B------:R-:W-:Y:S01]  /*2300*/  SEL R28, R26.reuse, R32, !P4 ;  /* 0x000000201a1c7207 */ /* 0x040fe20006000000 */
[----:B------:R-:W-:Y:S01]  /*2310*/  IMAD R27, R27, c[0x0][0x190], RZ ;  /* 0x000064001b1b7a24 */ /* 0x000fe200078e02ff */
[----:B------:R-:W-:Y:S01]  /*2320*/  SEL R29, R26, R34, !P4 ;  /* 0x000000221a1d7207 */ /* 0x000fe20006000000 */
[----:B------:R-:W-:Y:S01]  /*2330*/  IMAD R30, R30, c[0x0][0x190], RZ ;  /* 0x000064001e1e7a24 */ /* 0x000fe200078e02ff */
[----:B------:R-:W-:Y:S01]  /*2340*/  @!P0 LOP3.LUT R122, RZ, c[0x0][0x178], RZ, 0x33, !PT ;  /* 0x00005e00ff7a8a12 */ /* 0x000fe200078e33ff */
[----:B------:R-:W-:Y:S01]  /*2350*/  IMAD R28, R28, c[0x0][0x190], RZ ;  /* 0x000064001c1c7a24 */ /* 0x000fe200078e02ff */
[C---:B------:R-:W-:Y:S01]  /*2360*/  SEL R36, R26.reuse, R36, !P4 ;  /* 0x000000241a247207 */ /* 0x040fe20006000000 */
[----:B------:R-:W-:Y:S01]  /*2370*/  IMAD R29, R29, c[0x0][0x190], RZ ;  /* 0x000064001d1d7a24 */ /* 0x000fe200078e02ff */
[----:B------:R-:W-:Y:S01]  /*2380*/  SEL R31, R26, R31, !P4 ;  /* 0x0000001f1a1f7207 */ /* 0x000fe20006000000 */
[----:B------:R-:W-:Y:S01]  /*2390*/  IMAD R122, R122, c[0x0][0x184], RZ ;  /* 0x000061007a7a7a24 */ /* 0x000fe200078e02ff */
[----:B------:R-:W-:Y:S01]  /*23a0*/  SEL R38, R26, R38, !P4 ;  /* 0x000000261a267207 */ /* 0x000fe20006000000 */
[----:B------:R-:W-:Y:S01]  /*23b0*/  IMAD R36, R36, c[0x0][0x190], RZ ;  /* 0x0000640024247a24 */ /* 0x000fe200078e02ff */
[C---:B------:R-:W-:Y:S01]  /*23c0*/  SEL R40, R26.reuse, R40, !P4 ;  /* 0x000000281a287207 */ /* 0x040fe20006000000 */
[----:B------:R-:W-:Y:S01]  /*23d0*/  IMAD R31, R31, c[0x0][0x190], RZ ;  /* 0x000064001f1f7a24 */ /* 0x000fe200078e02ff */
[----:B------:R-:W-:Y:S01]  /*23e0*/  SEL R42, R26, R42, !P4 ;  /* 0x0000002a1a2a7207 */ /* 0x000fe20006000000 */
        /* <DEDUP_REMOVED lines=23> */
[C---:B------:R-:W-:Y:S01]  /*2560*/  SEL R43, R26.reuse, R64, !P4 ;  /* 0x000000401a2b7207 */ /* 0x040fe20006000000 */
        /* <DEDUP_REMOVED lines=21> */
[----:B------:R-:W-:Y:S01]  /*26c0*/  SEL R26, R26, R84, !P4 ;  /* 0x000000541a1a7207 */ /* 0x000fe20006000000 */
[----:B------:R-:W-:Y:S01]  /*26d0*/  IMAD R123, R120, c[0x0][0x190], RZ ;  /* 0x00006400787b7a24 */ /* 0x000fe200078e02ff */
[----:B------:R-:W-:Y:S01]  /*26e0*/  LEA R204, P1, R122, c[0x0][0x160], 0x1 ;  /* 0x000058007acc7a11 */ /* 0x000fe200078208ff */
[----:B------:R-:W-:Y:S01]  /*26f0*/  IMAD R129, R121, c[0x0][0x190], RZ ;  /* 0x0000640079817a24 */ /* 0x000fe200078e02ff */
[----:B------:R-:W-:Y:S01]  /*2700*/  LEA R220, P2, R27, c[0x0][0x168], 0x1 ;  /* 0x00005a001bdc7a11 */ /* 0x000fe200078408ff */
[----:B------:R-:W-:Y:S01]  /*2710*/  IMAD R26, R26, c[0x0][0x190], RZ ;  /* 0x000064001a1a7a24 */ /* 0x000fe200078e02ff */
[----:B------:R-:W-:Y:S01]  /*2720*/  LEA R218, P3, R30, c[0x0][0x168], 0x1 ;  /* 0x00005a001eda7a11 */ /* 0x000fe200078608ff */
[----:B------:R-:W-:Y:S01]  /*2730*/  CS2R R84, SRZ ;  /* 0x0000000000547805 */ /* 0x000fe2000001ff00 */
        /* <DEDUP_REMOVED lines=8> */
[----:B------:R-:W-:Y:S01]  /*27c0*/  LEA.HI.X.SX32 R205, R122, c[0x0][0x164], 0x1, P1 ;  /* 0x000059007acd7a11 */ /* 0x000fe200008f0eff */
        /* <DEDUP_REMOVED lines=19> */
[----:B------:R-:W-:-:S02]  /*2900*/  LEA.HI.X.SX32 R213, R36, c[0x0][0x16c], 0x1, P6 ;  /* 0x00005b0024d57a11 */ /* 0x000fc400030f0eff */
[----:B------:R-:W-:Y:S02]  /*2910*/  LEA.HI.X.SX32 R211, R31, c[0x0][0x16c], 0x1, P0 ;  /* 0x00005b001fd37a11 */ /* 0x000fe400000f0eff */
[----:B------:R-:W-:Y:S02]  /*2920*/  LEA R196, P6, R48, c[0x0][0x168], 0x1 ;  /* 0x00005a0030c47a11 */ /* 0x000fe400078c08ff */
[----:B------:R-:W-:Y:S02]  /*2930*/  LEA R194, P0, R50, c[0x0][0x168], 0x1 ;  /* 0x00005a0032c27a11 */ /* 0x000fe400078008ff */
[----:B------:R-:W-:Y:S02]  /*2940*/  LEA.HI.X.SX32 R209, R38, c[0x0][0x16c], 0x1, P1 ;  /* 0x00005b0026d17a11 */ /* 0x000fe400008f0eff */
[----:B------:R-:W-:Y:S02]  /*2950*/  LEA.HI.X.SX32 R207, R40, c[0x0][0x16c], 0x1, P2 ;  /* 0x00005b0028cf7a11 */ /* 0x000fe400010f0eff */
[----:B------:R-:W-:-:S02]  /*2960*/  LEA.HI.X.SX32 R203, R42, c[0x0][0x16c], 0x1, P3 ;  /* 0x00005b002acb7a11 */ /* 0x000fc400018f0eff */
[----:B------:R-:W-:Y:S02]  /*2970*/  LEA.HI.X.SX32 R201, R44, c[0x0][0x16c], 0x1, P4 ;  /* 0x00005b002cc97a11 */ /* 0x000fe400020f0eff */
[----:B------:R-:W-:Y:S02]  /*2980*/  LEA.HI.X.SX32 R199, R46, c[0x0][0x16c], 0x1, P5 ;  /* 0x00005b002ec77a11 */ /* 0x000fe400028f0eff */
[----:B------:R-:W-:Y:S02]  /*2990*/  LEA R192, P1, R52, c[0x0][0x168], 0x1 ;  /* 0x00005a0034c07a11 */ /* 0x000fe400078208ff */
[----:B------:R-:W-:Y:S02]  /*29a0*/  LEA R190, P2, R54, c[0x0][0x168], 0x1 ;  /* 0x00005a0036be7a11 */ /* 0x000fe400078408ff */
[----:B------:R-:W-:Y:S02]  /*29b0*/  LEA R188, P3, R56, c[0x0][0x168], 0x1 ;  /* 0x00005a0038bc7a11 */ /* 0x000fe400078608ff */
[----:B------:R-:W-:-:S02]  /*29c0*/  LEA R186, P4, R37, c[0x0][0x168], 0x1 ;  /* 0x00005a0025ba7a11 */ /* 0x000fc400078808ff */
[----:B------:R-:W-:Y:S02]  /*29d0*/  LEA R184, P5, R58, c[0x0][0x168], 0x1 ;  /* 0x00005a003ab87a11 */ /* 0x000fe400078a08ff */
[----:B------:R-:W-:Y:S02]  /*29e0*/  LEA.HI.X.SX32 R197, R48, c[0x0][0x16c], 0x1, P6 ;  /* 0x00005b0030c57a11 */ /* 0x000fe400030f0eff */
[----:B------:R-:W-:Y:S02]  /*29f0*/  LEA.HI.X.SX32 R195, R50, c[0x0][0x16c], 0x1, P0 ;  /* 0x00005b0032c37a11 */ /* 0x000fe400000f0eff */
[----:B------:R-:W-:Y:S02]  /*2a00*/  LEA R182, P6, R39, c[0x0][0x168], 0x1 ;  /* 0x00005a0027b67a11 */ /* 0x000fe400078c08ff */
[----:B------:R-:W-:Y:S02]  /*2a10*/  LEA R180, P0, R41, c[0x0][0x168], 0x1 ;  /* 0x00005a0029b47a11 */ /* 0x000fe400078008ff */
[----:B------:R-:W-:-:S02]  /*2a20*/  LEA.HI.X.SX32 R193, R52, c[0x0][0x16c], 0x1, P1 ;  /* 0x00005b0034c17a11 */ /* 0x000fc400008f0eff */
[----:B------:R-:W-:Y:S02]  /*2a30*/  LEA.HI.X.SX32 R191, R54, c[0x0][0x16c], 0x1, P2 ;  /* 0x00005b0036bf7a11 */ /* 0x000fe400010f0eff */
[----:B------:R-:W-:Y:S02]  /*2a40*/  LEA.HI.X.SX32 R189, R56, c[0x0][0x16c], 0x1, P3 ;  /* 0x00005b0038bd7a11 */ /* 0x000fe400018f0eff */
[----:B------:R-:W-:Y:S02]  /*2a50*/  LEA.HI.X.SX32 R187, R37, c[0x0][0x16c], 0x1, P4 ;  /* 0x00005b0025bb7a11 */ /* 0x000fe400020f0eff */
[----:B------:R-:W-:Y:S02]  /*2a60*/  LEA.HI.X.SX32 R185, R58, c[0x0][0x16c], 0x1, P5 ;  /* 0x00005b003ab97a11 */ /* 0x000fe400028f0eff */
[----:B------:R-:W-:Y:S02]  /*2a70*/  LEA R48, P1, R43, c[0x0][0x168], 0x1 ;  /* 0x00005a002b307a11 */ /* 0x000fe400078208ff */
[----:B------:R-:W-:-:S02]  /*2a80*/  LEA R152, P2, R45, c[0x0][0x168], 0x1 ;  /* 0x00005a002d987a11 */ /* 0x000fc400078408ff */
[----:B------:R-:W-:Y:S02]  /*2a90*/  LEA R50, P3, R47, c[0x0][0x168], 0x1 ;  /* 0x00005a002f327a11 */ /* 0x000fe400078608ff */
[----:B------:R-:W-:Y:S02]  /*2aa0*/  LEA R138, P4, R49, c[0x0][0x168], 0x1 ;  /* 0x00005a00318a7a11 */ /* 0x000fe400078808ff */
[----:B------:R-:W-:Y:S02]  /*2ab0*/  LEA R140, P5, R51, c[0x0][0x168], 0x1 ;  /* 0x00005a00338c7a11 */ /* 0x000fe400078a08ff */
[----:B------:R-:W-:Y:S02]  /*2ac0*/  LEA.HI.X.SX32 R183, R39, c[0x0][0x16c], 0x1, P6 ;  /* 0x00005b0027b77a11 */ /* 0x000fe400030f0eff */
[----:B------:R-:W-:Y:S02]  /*2ad0*/  LEA.HI.X.SX32 R181, R41, c[0x0][0x16c], 0x1, P0 ;  /* 0x00005b0029b57a11 */ /* 0x000fe400000f0eff */
[----:B------:R-:W-:-:S02]  /*2ae0*/  LOP3.LUT R25, R0, 0x1f, RZ, 0xc0, !PT ;  /* 0x0000001f00197812 */ /* 0x000fc400078ec0ff */
[----:B------:R-:W-:Y:S02]  /*2af0*/  LEA.HI.X.SX32 R39, R43, c[0x0][0x16c], 0x1, P1 ;  /* 0x00005b002b277a11 */ /* 0x000fe400008f0eff */
[----:B------:R-:W-:Y:S01]  /*2b00*/  LEA.HI.X.SX32 R153, R45, c[0x0][0x16c], 0x1, P2 ;  /* 0x00005b002d997a11 */ /* 0x000fe200010f0eff */
[----:B------:R-:W-:Y:S01]  /*2b10*/  IMAD R173, R25, c[0x0][0x18c], RZ ;  /* 0x0000630019ad7a24 */ /* 0x000fe200078e02ff */
[----:B------:R-:W-:Y:S02]  /*2b20*/  LEA.HI.X.SX32 R41, R47, c[0x0][0x16c], 0x1, P3 ;  /* 0x00005b002f297a11 */ /* 0x000fe400018f0eff */
[----:B------:R-:W-:Y:S02]  /*2b30*/  LEA.HI.X.SX32 R139, R49, c[0x0][0x16c], 0x1, P4 ;  /* 0x00005b00318b7a11 */ /* 0x000fe400020f0eff */
[----:B------:R-:W-:Y:S02]  /*2b40*/  LEA.HI.X.SX32 R141, R51, c[0x0][0x16c], 0x1, P5 ;  /* 0x00005b00338d7a11 */ /* 0x000fe400028f0eff */
[----:B------:R-:W-:-:S02]  /*2b50*/  LEA R142, P6, R53, c[0x0][0x168], 0x1 ;  /* 0x00005a00358e7a11 */ /* 0x000fc400078c08ff */
[----:B------:R-:W-:Y:S02]  /*2b60*/  LEA R148, P0, R55, c[0x0][0x168], 0x1 ;  /* 0x00005a0037947a11 */ /* 0x000fe400078008ff */
[----:B------:R-:W-:Y:S02]  /*2b70*/  LEA R43, P1, R57, c[0x0][0x168], 0x1 ;  /* 0x00005a00392b7a11 */ /* 0x000fe400078208ff */
[----:B------:R-:W-:Y:S02]  /*2b80*/  LEA R120, P2, R59, c[0x0][0x168], 0x1 ;  /* 0x00005a003b787a11 */ /* 0x000fe400078408ff */
[----:B------:R-:W-:Y:S02]  /*2b90*/  LEA R122, P3, R123, c[0x0][0x168], 0x1 ;  /* 0x00005a007b7a7a11 */ /* 0x000fe400078608ff */
[----:B------:R-:W-:Y:S02]  /*2ba0*/  LEA R128, P4, R129, c[0x0][0x168], 0x1 ;  /* 0x00005a0081807a11 */ /* 0x000fe400078808ff */
[----:B------:R-:W-:-:S02]  /*2bb0*/  LEA R130, P5, R26, c[0x0][0x168], 0x1 ;  /* 0x00005a001a827a11 */ /* 0x000fc400078a08ff */
[----:B------:R-:W-:Y:S02]  /*2bc0*/  SHF.R.S32.HI R179, RZ, 0x5, R179 ;  /* 0x00000005ffb37819 */ /* 0x000fe400000114b3 */
[C---:B------:R-:W-:Y:S02]  /*2bd0*/  LOP3.LUT R172, R22.reuse, 0x20, RZ, 0x3c, !PT ;  /* 0x0000002016ac7812 */ /* 0x040fe400078e3cff */
[C---:B------:R-:W-:Y:S02]  /*2be0*/  LOP3.LUT R174, R22.reuse, 0x40, RZ, 0x3c, !PT ;  /* 0x0000004016ae7812 */ /* 0x040fe400078e3cff */
[----:B------:R-:W-:Y:S02]  /*2bf0*/  LOP3.LUT R175, R22, 0x60, RZ, 0x3c, !PT ;  /* 0x0000006016af7812 */ /* 0x000fe400078e3cff */
[C---:B------:R-:W-:Y:S02]  /*2c00*/  LOP3.LUT R176, R24.reuse, 0x20, RZ, 0x3c, !PT ;  /* 0x0000002018b07812 */ /* 0x040fe400078e3cff */
[----:B------:R-:W-:-:S02]  /*2c10*/  LOP3.LUT R177, R24, 0x40, RZ, 0x3c, !PT ;  /* 0x0000004018b17812 */ /* 0x000fc400078e3cff */
[----:B------:R-:W-:Y:S02]  /*2c20*/  LOP3.LUT R178, R24, 0x60, RZ, 0x3c, !PT ;  /* 0x0000006018b27812 */ /* 0x000fe400078e3cff */
[----:B------:R-:W-:Y:S02]  /*2c30*/  LEA.HI.X.SX32 R143, R53, c[0x0][0x16c], 0x1, P6 ;  /* 0x00005b00358f7a11 */ /* 0x000fe400030f0eff */
[----:B------:R-:W-:Y:S02]  /*2c40*/  LEA.HI.X.SX32 R149, R55, c[0x0][0x16c], 0x1, P0 ;  /* 0x00005b0037957a11 */ /* 0x000fe400000f0eff */
[----:B------:R-:W-:Y:S02]  /*2c50*/  LEA.HI.X.SX32 R46, R57, c[0x0][0x16c], 0x1, P1 ;  /* 0x00005b00392e7a11 */ /* 0x000fe400008f0eff */
[----:B------:R-:W-:Y:S02]  /*2c60*/  LEA.HI.X.SX32 R121, R59, c[0x0][0x16c], 0x1, P2 ;  /* 0x00005b003b797a11 */ /* 0x000fe400010f0eff */
[----:B------:R-:W-:-:S02]  /*2c70*/  LEA.HI.X.SX32 R123, R123, c[0x0][0x16c], 0x1, P3 ;  /* 0x00005b007b7b7a11 */ /* 0x000fc400018f0eff */
[----:B------:R-:W-:Y:S02]  /*2c80*/  LEA.HI.X.SX32 R129, R129, c[0x0][0x16c], 0x1, P4 ;  /* 0x00005b0081817a11 */ /* 0x000fe400020f0eff */
[----:B------:R-:W-:Y:S02]  /*2c90*/  LEA.HI.X.SX32 R131, R26, c[0x0][0x16c], 0x1, P5 ;  /* 0x00005b001a837a11 */ /* 0x000fe400028f0eff */
.L_x_3:
[----:B------:R-:W-:Y:S01]  /*2ca0*/  ISETP.GE.AND P0, PT, R2, UR4, PT ;  /* 0x0000000402007c0c */ /* 0x000fe2000bf06270 */
[----:B------:R-:W-:Y:S01]  /*2cb0*/  IMAD.WIDE R30, R154, 0x2, R204 ;  /* 0x000000029a1e7825 */ /* 0x000fe200078e02cc */
[----:B------:R-:W-:Y:S02]  /*2cc0*/  PRMT R51, RZ, 0x7610, R51 ;  /* 0x00007610ff337816 */ /* 0x000fe40000000033 */
[----:B------:R-:W-:Y:S02]  /*2cd0*/  ISETP.GE.AND P1, PT, R4, UR4, PT ;  /* 0x0000000404007c0c */ /* 0x000fe4000bf26270 */
[----:B------:R-:W-:Y:S02]  /*2ce0*/  ISETP.GE.AND P2, PT, R5, UR4, PT ;  /* 0x0000000405007c0c */ /* 0x000fe4000bf46270 */
[----:B------:R-:W-:-:S02]  /*2cf0*/  ISETP.GE.AND P3, PT, R7, UR4, PT ;  /* 0x0000000407007c0c */ /* 0x000fc4000bf66270 */
[----:B------:R-:W-:-:S03]  /*2d00*/  ISETP.GE.AND P4, PT, R8, UR4, PT ;  /* 0x0000000408007c0c */ /* 0x000fc6000bf86270 */
[----:B------:R0:W2:Y:S01]  /*2d10*/  @!P0 LDG.E.U16 R51, [R30.64] ;  /* 0x000000061e338981 */ /* 0x0000a2000c1e1500 */
[----:B------:R-:W-:Y:S01]  /*2d20*/  ISETP.GE.AND P0, PT, R6, UR4, PT ;  /* 0x0000000406007c0c */ /* 0x000fe2000bf06270 */
[----:B------:R-:W-:Y:S01]  /*2d30*/  IMAD.WIDE R26, R169, 0x2, R204 ;  /* 0x00000002a91a7825 */ /* 0x000fe200078e02cc */
[----:B------:R-:W-:Y:S02]  /*2d40*/  PRMT R47, RZ, 0x7610, R47 ;  /* 0x00007610ff2f7816 */ /* 0x000fe4000000002f */
[----:B------:R-:W-:Y:S01]  /*2d50*/  PRMT R237, RZ, 0x7610, R237 ;  /* 0x00007610ffed7816 */ /* 0x000fe200000000ed */
[----:B------:R-:W-:Y:S01]  /*2d60*/  IMAD.WIDE R28, R168, 0x2, R204 ;  /* 0x00000002a81c7825 */ /* 0x000fe200078e02cc */
[----:B------:R-:W-:Y:S02]  /*2d70*/  PRMT R44, RZ, 0x7610, R44 ;  /* 0x00007610ff2c7816 */ /* 0x000fe4000000002c */
[----:B------:R-:W-:Y:S01]  /*2d80*/  PRMT R53, RZ, 0x7610, R53 ;  /* 0x00007610ff357816 */ /* 0x000fe20000000035 */
[----:B0-----:R-:W-:Y:S01]  /*2d90*/  IMAD.WIDE R30, R167, 0x2, R204 ;  /* 0x00000002a71e7825 */ /* 0x001fe200078e02cc */
[----:B------:R-:W-:Y:S01]  /*2da0*/  PRMT R49, RZ, 0x7610, R49 ;  /* 0x00007610ff317816 */ /* 0x000fe20000000031 */
[----:B------:R0:W3:Y:S02]  /*2db0*/  @!P1 LDG.E.U16 R47, [R26.64] ;  /* 0x000000061a2f9981 */ /* 0x0000e4000c1e1500 */
[----:B------:R-:W-:-:S04]  /*2dc0*/  IMAD.WIDE R36, R166, 0x2, R204 ;  /* 0x00000002a6247825 */ /* 0x000fc800078e02cc */
[----:B------:R-:W-:Y:S01]  /*2dd0*/  IMAD.WIDE R56, R165, 0x2, R204 ;  /* 0x00000002a5387825 */ /* 0x000fe200078e02cc */
[----:B------:R1:W4:Y:S01]  /*2de0*/  @!P2 LDG.E.U16 R237, [R28.64] ;  /* 0x000000061ceda981 */ /* 0x000322000c1e1500 */
[----:B------:R-:W-:Y:S02]  /*2df0*/  ISETP.GE.AND P1, PT, R10, UR4, PT ;  /* 0x000000040a007c0c */ /* 0x000fe4000bf26270 */
[----:B------:R-:W-:Y:S01]  /*2e00*/  ISETP.GE.AND P2, PT, R11, UR4, PT ;  /* 0x000000040b007c0c */ /* 0x000fe2000bf46270 */
[----:B------:R5:W3:Y:S01]  /*2e10*/  @!P0 LDG.E.U16 R44, [R30.64] ;  /* 0x000000061e2c8981 */ /* 0x000ae2000c1e1500 */
[----:B------:R-:W-:-:S03]  /*2e20*/  ISETP.GE.AND P0, PT, R9, UR4, PT ;  /* 0x0000000409007c0c */ /* 0x000fc6000bf06270 */
[----:B------:R1:W3:Y:S01]  /*2e30*/  @!P3 LDG.E.U16 R53, [R36.64] ;  /* 0x000000062435b981 */ /* 0x0002e2000c1e1500 */
[----:B------:R-:W-:-:S03]  /*2e40*/  ISETP.GE.AND P3, PT, R12, UR4, PT ;  /* 0x000000040c007c0c */ /* 0x000fc6000bf66270 */
[----:B------:R5:W4:Y:S01]  /*2e50*/  @!P4 LDG.E.U16 R49, [R56.64] ;  /* 0x000000063831c981 */ /* 0x000b22000c1e1500 */
[----:B------:R-:W-:Y:S01]  /*2e60*/  ISETP.GE.AND P4, PT, R13, UR4, PT ;  /* 0x000000040d007c0c */ /* 0x000fe2000bf86270 */
[----:B0-----:R-:W-:Y:S01]  /*2e70*/  IMAD.WIDE R26, R164, 0x2, R204 ;  /* 0x00000002a41a7825 */ /* 0x001fe200078e02cc */
[----:B------:R-:W-:Y:S02]  /*2e80*/  PRMT R235, RZ, 0x7610, R235 ;  /* 0x00007610ffeb7816 */ /* 0x000fe400000000eb */
[----:B------:R-:W-:Y:S01]  /*2e90*/  PRMT R42, RZ, 0x7610, R42 ;  /* 0x00007610ff2a7816 */ /* 0x000fe2000000002a */
[----:B-1----:R-:W-:Y:S01]  /*2ea0*/  IMAD.WIDE R28, R163, 0x2, R204 ;  /* 0x00000002a31c7825 */ /* 0x002fe200078e02cc */
[----:B------:R-:W-:Y:S02]  /*2eb0*/  PRMT R55, RZ, 0x7610, R55 ;  /* 0x00007610ff377816 */ /* 0x000fe40000000037 */
[----:B------:R-:W-:Y:S01]  /*2ec0*/  PRMT R241, RZ, 0x7610, R241 ;  /* 0x00007610fff17816 */ /* 0x000fe200000000f1 */
[----:B-----5:R-:W-:Y:S01]  /*2ed0*/  IMAD.WIDE R30, R162, 0x2, R204 ;  /* 0x00000002a21e7825 */ /* 0x020fe200078e02cc */
[----:B------:R-:W-:Y:S01]  /*2ee0*/  PRMT R233, RZ, 0x7610, R233 ;  /* 0x00007610ffe97816 */ /* 0x000fe200000000e9 */
[----:B------:R0:W5:Y:S02]  /*2ef0*/  @!P0 LDG.E.U16 R235, [R26.64] ;  /* 0x000000061aeb8981 */ /* 0x000164000c1e1500 */
[----:B------:R-:W-:-:S04]  /*2f00*/  IMAD.WIDE R36, R161, 0x2, R204 ;  /* 0x00000002a1247825 */ /* 0x000fc800078e02cc */
[----:B------:R-:W-:Y:S01]  /*2f10*/  IMAD.WIDE R56, R160, 0x2, R204 ;  /* 0x00000002a0387825 */ /* 0x000fe200078e02cc */
[----:B------:R1:W4:Y:S01]  /*2f20*/  @!P1 LDG.E.U16 R42, [R28.64] ;  /* 0x000000061c2a9981 */ /* 0x000322000c1e1500 */
[----:B------:R-:W-:Y:S02]  /*2f30*/  ISETP.GE.AND P0, PT, R14, UR4, PT ;  /* 0x000000040e007c0c */ /* 0x000fe4000bf06270 */
[----:B------:R-:W-:Y:S01]  /*2f40*/  ISETP.GE.AND P1, PT, R15, UR4, PT ;  /* 0x000000040f007c0c */ /* 0x000fe2000bf26270 */
[----:B------:R0:W4:Y:S01]  /*2f50*/  @!P2 LDG.E.U16 R55, [R30.64] ;  /* 0x000000061e37a981 */ /* 0x000122000c1e1500 */
[----:B------:R-:W-:-:S03]  /*2f60*/  ISETP.GE.AND P2, PT, R16, UR4, PT ;  /* 0x0000000410007c0c */ /* 0x000fc6000bf46270 */
[----:B------:R1:W5:Y:S01]  /*2f70*/  @!P3 LDG.E.U16 R241, [R36.64] ;  /* 0x0000000624f1b981 */ /* 0x000362000c1e1500 */
[----:B------:R-:W-:-:S03]  /*2f80*/  ISETP.GE.AND P3, PT, R17, UR4, PT ;  /* 0x0000000411007c0c */ /* 0x000fc6000bf66270 */
[----:B------:R1:W5:Y:S01]  /*2f90*/  @!P4 LDG.E.U16 R233, [R56.64] ;  /* 0x0000000638e9c981 */ /* 0x000362000c1e1500 */
[----:B------:R-:W-:Y:S01]  /*2fa0*/  ISETP.GE.AND P4, PT, R18, UR4, PT ;  /* 0x0000000412007c0c */ /* 0x000fe2000bf86270 */
[----:B0-----:R-:W-:Y:S01]  /*2fb0*/  IMAD.WIDE R26, R159, 0x2, R204 ;  /* 0x000000029f1a7825 */ /* 0x001fe200078e02cc */
[----:B------:R-:W-:Y:S02]  /*2fc0*/  PRMT R40, RZ, 0x7610, R40 ;  /* 0x00007610ff287816 */ /* 0x000fe40000000028 */
[----:B------:R-:W-:Y:S01]  /*2fd0*/  PRMT R45, RZ, 0x7610, R45 ;  /* 0x00007610ff2d7816 */ /* 0x000fe2000000002d */
[----:B-1----:R-:W-:Y:S01]  /*2fe0*/  IMAD.WIDE R28, R158, 0x2, R204 ;  /* 0x000000029e1c7825 */ /* 0x002fe200078e02cc */
[----:B------:R-:W-:Y:S02]  /*2ff0*/  PRMT R239, RZ, 0x7610, R239 ;  /* 0x00007610ffef7816 */ /* 0x000fe400000000ef */
[----:B------:R-:W-:Y:S01]  /*3000*/  PRMT R231, RZ, 0x7610, R231 ;  /* 0x00007610ffe77816 */ /* 0x000fe200000000e7 */
[----:B------:R-:W-:Y:S01]  /*3010*/  IMAD.WIDE R30, R157, 0x2, R204 ;  /* 0x000000029d1e7825 */ /* 0x000fe200078e02cc */
[----:B------:R-:W-:Y:S01]  /*3020*/  PRMT R38, RZ, 0x7610, R38 ;  /* 0x00007610ff267816 */ /* 0x000fe20000000026 */
[----:B------:R0:W5:Y:S02]  /*3030*/  @!P0 LDG.E.U16 R40, [R26.64] ;  /* 0x000000061a288981 */ /* 0x000164000c1e1500 */
[----:B------:R-:W-:-:S02]  /*3040*/  IMAD.WIDE R36, R156, 0x2, R204 ;  /* 0x000000029c247825 */ /* 0x000fc400078e02cc */
[----:B------:R1:W5:Y:S02]  /*3050*/  @!P1 LDG.E.U16 R45, [R28.64] ;  /* 0x000000061c2d9981 */ /* 0x000364000c1e1500 */
[----:B------:R-:W-:Y:S02]  /*3060*/  IMAD.WIDE R56, R155, 0x2, R204 ;  /* 0x000000029b387825 */ /* 0x000fe400078e02cc */
[----:B------:R0:W5:Y:S04]  /*3070*/  @!P2 LDG.E.U16 R239, [R30.64] ;  /* 0x000000061eefa981 */ /* 0x000168000c1e1500 */
[----:B------:R0:W5:Y:S04]  /*3080*/  @!P3 LDG.E.U16 R231, [R36.64] ;  /* 0x0000000624e7b981 */ /* 0x000168000c1e1500 */
[----:B------:R1:W5:Y:S04]  /*3090*/  @!P4 LDG.E.U16 R38, [R56.64] ;  /* 0x000000063826c981 */ /* 0x000368000c1e1500 */
[----:B------:R-:W-:Y:S01]  /*30a0*/  BAR.SYNC.DEFER_BLOCKING 0x0 ;  /* 0x0000000000007b1d */ /* 0x000fe20000010000 */
[----:B------:R-:W-:Y:S01]  /*30b0*/  ISETP.GE.AND P0, PT, R25, UR4, PT ;  /* 0x0000000419007c0c */ /* 0x000fe2000bf06270 */
[----:B0-----:R-:W-:-:S02]  /*30c0*/  IMAD.MOV.U32 R26, RZ, RZ, R43 ;  /* 0x000000ffff1a7224 */ /* 0x001fc400078e002b */
[----:B------:R-:W-:Y:S01]  /*30d0*/  IMAD.MOV.U32 R27, RZ, RZ, R46 ;  /* 0x000000ffff1b7224 */ /* 0x000fe200078e002e */
[----:B------:R-:W-:-:S03]  /*30e0*/  PRMT R225, RZ, 0x7610, R225 ;  /* 0x00007610ffe17816 */ /* 0x000fc600000000e1 */
[----:B------:R-:W-:Y:S01]  /*30f0*/  IMAD.WIDE R136, R173, 0x2, R26 ;  /* 0x00000002ad887825 */ /* 0x000fe200078e021a */
[----:B------:R-:W-:-:S03]  /*3100*/  PRMT R227, RZ, 0x7610, R227 ;  /* 0x00007610ffe37816 */ /* 0x000fc600000000e3 */
[C---:B------:R-:W-:Y:S01]  /*3110*/  IMAD.WIDE R36, R173.reuse, 0x2, R122 ;  /* 0x00000002ad247825 */ /* 0x040fe200078e027a */
[----:B------:R-:W-:Y:S02]  /*3120*/  PRMT R59, RZ, 0x7610, R59 ;  /* 0x00007610ff3b7816 */ /* 0x000fe4000000003b */
[----:B------:R-:W-:Y:S01]  /*3130*/  PRMT R133, RZ, 0x7610, R133 ;  /* 0x00007610ff857816 */ /* 0x000fe20000000085 */
[C---:B-1----:R-:W-:Y:S01]  /*3140*/  IMAD.WIDE R56, R173.reuse, 0x2, R120 ;  /* 0x00000002ad387825 */ /* 0x042fe200078e0278 */
[----:B------:R-:W-:Y:S01]  /*3150*/  PRMT R229, RZ, 0x7610, R229 ;  /* 0x00007610ffe57816 */ /* 0x000fe200000000e5 */
[----:B------:R0:W5:Y:S01]  /*3160*/  @!P0 LDG.E.U16 R225, [R136.64] ;  /* 0x0000000688e18981 */ /* 0x000162000c1e1500 */
[----:B------:R-:W-:Y:S01]  /*3170*/  PRMT R135, RZ, 0x7610, R135 ;  /* 0x00007610ff877816 */ /* 0x000fe20000000087 */
[C---:B------:R-:W-:Y:S01]  /*3180*/  IMAD.WIDE R28, R173.reuse, 0x2, R130 ;  /* 0x00000002ad1c7825 */ /* 0x040fe200078e0282 */
[----:B------:R-:W-:Y:S01]  /*3190*/  PRMT R125, RZ, 0x7610, R125 ;  /* 0x00007610ff7d7816 */ /* 0x000fe2000000007d */
[----:B------:R1:W5:Y:S02]  /*31a0*/  @!P0 LDG.E.U16 R227, [R36.64] ;  /* 0x0000000624e38981 */ /* 0x000364000c1e1500 */
[----:B------:R-:W-:Y:S01]  /*31b0*/  IMAD.WIDE R30, R173, 0x2, R128 ;  /* 0x00000002ad1e7825 */ /* 0x000fe200078e0280 */
[----:B------:R-:W-:Y:S01]  /*31c0*/  PRMT R147, RZ, 0x7610, R147 ;  /* 0x00007610ff937816 */ /* 0x000fe20000000093 */
[----:B------:R1:W5:Y:S02]  /*31d0*/  @!P0 LDG.E.U16 R133, [R56.64] ;  /* 0x0000000638858981 */ /* 0x000364000c1e1500 */
[----:B0-----:R-:W-:-:S02]  /*31e0*/  IMAD.MOV.U32 R136, RZ, RZ, R50 ;  /* 0x000000ffff887224 */ /* 0x001fc400078e0032 */
[----:B------:R-:W-:Y:S01]  /*31f0*/  IMAD.MOV.U32 R137, RZ, RZ, R41 ;  /* 0x000000ffff897224 */ /* 0x000fe200078e0029 */
[----:B------:R0:W5:Y:S01]  /*3200*/  @!P0 LDG.E.U16 R229, [R28.64] ;  /* 0x000000061ce58981 */ /* 0x000162000c1e1500 */
[C---:B-1----:R-:W-:Y:S01]  /*3210*/  IMAD.WIDE R36, R173.reuse, 0x2, R140 ;  /* 0x00000002ad247825 */ /* 0x042fe200078e028c */
[----:B------:R-:W-:Y:S02]  /*3220*/  PRMT R127, RZ, 0x7610, R127 ;  /* 0x00007610ff7f7816 */ /* 0x000fe4000000007f */
[----:B------:R1:W5:Y:S01]  /*3230*/  @!P0 LDG.E.U16 R135, [R30.64] ;  /* 0x000000061e878981 */ /* 0x000362000c1e1500 */
[C---:B------:R-:W-:Y:S01]  /*3240*/  IMAD.WIDE R150, R173.reuse, 0x2, R136 ;  /* 0x00000002ad967825 */ /* 0x040fe200078e0288 */
[----:B------:R-:W-:Y:S02]  /*3250*/  PRMT R223, RZ, 0x7610, R223 ;  /* 0x00007610ffdf7816 */ /* 0x000fe400000000df */
[----:B------:R1:W5:Y:S01]  /*3260*/  @!P0 LDG.E.U16 R125, [R36.64] ;  /* 0x00000006247d8981 */ /* 0x000362000c1e1500 */
[----:B------:R-:W-:Y:S01]  /*3270*/  IMAD.WIDE R144, R173, 0x2, R138 ;  /* 0x00000002ad907825 */ /* 0x000fe200078e028a */
[----:B------:R-:W-:-:S02]  /*3280*/  PRMT R57, RZ, 0x7610, R57 ;  /* 0x00007610ff397816 */ /* 0x000fc40000000039 */
[----:B------:R1:W5:Y:S01]  /*3290*/  @!P0 LDG.E.U16 R59, [R150.64] ;  /* 0x00000006963b8981 */ /* 0x000362000c1e1500 */
[----:B0-----:R-:W-:-:S04]  /*32a0*/  IMAD.WIDE R28, R173, 0x2, R148 ;  /* 0x00000002ad1c7825 */ /* 0x001fc800078e0294 */
[C---:B------:R-:W-:Y:S01]  /*32b0*/  IMAD.WIDE R242, R173.reuse, 0x2, R182 ;  /* 0x00000002adf27825 */ /* 0x040fe200078e02b6 */
[----:B------:R0:W5:Y:S03]  /*32c0*/  @!P0 LDG.E.U16 R147, [R144.64] ;  /* 0x0000000690938981 */ /* 0x000166000c1e1500 */
[--C-:B-1----:R-:W-:Y:S01]  /*32d0*/  IMAD.MOV.U32 R151, RZ, RZ, R39.reuse ;  /* 0x000000ffff977224 */ /* 0x102fe200078e0027 */
[----:B------:R-:W-:Y:S01]  /*32e0*/  PRMT R39, RZ, 0x7610, R39 ;  /* 0x00007610ff277816 */ /* 0x000fe20000000027 */
[C---:B------:R-:W-:Y:S01]  /*32f0*/  IMAD.WIDE R30, R173.reuse, 0x2, R142 ;  /* 0x00000002ad1e7825 */ /* 0x040fe200078e028e */
[----:B------:R1:W5:Y:S03]  /*3300*/  @!P0 LDG.E.U16 R127, [R28.64] ;  /* 0x000000061c7f8981 */ /* 0x000366000c1e1500 */
[C---:B------:R-:W-:Y:S01]  /*3310*/  IMAD.WIDE R36, R173.reuse, 0x2, R180 ;  /* 0x00000002ad247825 */ /* 0x040fe200078e02b4 */
[----:B------:R0:W5:Y:S03]  /*3320*/  @!P0 LDG.E.U16 R223, [R30.64] ;  /* 0x000000061edf8981 */ /* 0x000166000c1e1500 */
[----:B------:R-:W-:Y:S01]  /*3330*/  IMAD.MOV.U32 R150, RZ, RZ, R48 ;  /* 0x000000ffff967224 */ /* 0x000fe200078e0030 */
[----:B------:R-:W-:Y:S01]  /*3340*/  PRMT R43, RZ, 0x7610, R43 ;  /* 0x00007610ff2b7816 */ /* 0x000fe2000000002b */
[----:B------:R0:W5:Y:S01]  /*3350*/  @!P0 LDG.E.U16 R39, [R36.64] ;  /* 0x0000000624278981 */ /* 0x000162000c1e1500 */
[----:B------:R-:W-:Y:S01]  /*3360*/  PRMT R41, RZ, 0x7610, R41 ;  /* 0x00007610ff297816 */ /* 0x000fe20000000029 */
[C---:B-1----:R-:W-:Y:S01]  /*3370*/  IMAD.WIDE R28, R173.reuse, 0x2, R152 ;  /* 0x00000002ad1c7825 */ /* 0x042fe200078e0298 */
[----:B0-----:R-:W-:Y:S01]  /*3380*/  PRMT R145, RZ, 0x7610, R145 ;  /* 0x00007610ff917816 */ /* 0x001fe20000000091 */
[----:B------:R0:W5:Y:S01]  /*3390*/  @!P0 LDG.E.U16 R57, [R242.64] ;  /* 0x00000006f2398981 */ /* 0x000162000c1e1500 */
[----:B------:R-:W-:Y:S01]  /*33a0*/  PRMT R249, RZ, 0x7610, R249 ;  /* 0x00007610fff97816 */ /* 0x000fe200000000f9 */
[C---:B------:R-:W-:Y:S01]  /*33b0*/  IMAD.WIDE R30, R173.reuse, 0x2, R150 ;  /* 0x00000002ad1e7825 */ /* 0x040fe200078e0296 */
[----:B------:R-:W-:Y:S01]  /*33c0*/  PRMT R46, RZ, 0x7610, R46 ;  /* 0x00007610ff2e7816 */ /* 0x000fe2000000002e */
[----:B------:R1:W5:Y:S02]  /*33d0*/  @!P0 LDG.E.U16 R43, [R28.64] ;  /* 0x000000061c2b8981 */ /* 0x000364000c1e1500 */
[C---:B------:R-:W-:Y:S01]  /*33e0*/  IMAD.WIDE R244, R173.reuse, 0x2, R184 ;  /* 0x00000002adf47825 */ /* 0x040fe200078e02b8 */
[----:B------:R-:W-:Y:S01]  /*33f0*/  PRMT R251, RZ, 0x7610, R251 ;  /* 0x00007610fffb7816 */ /* 0x000fe200000000fb */
[----:B------:R1:W5:Y:S02]  /*3400*/  @!P0 LDG.E.U16 R41, [R30.64] ;  /* 0x000000061e298981 */ /* 0x000364000c1e1500 */
[C---:B------:R-:W-:Y:S01]  /*3410*/  IMAD.WIDE R36, R173.reuse, 0x2, R190 ;  /* 0x00000002ad247825 */ /* 0x040fe200078e02be */
[----:B------:R-:W-:Y:S01]  /*3420*/  PRMT R48, RZ, 0x7610, R48 ;  /* 0x00007610ff307816 */ /* 0x000fe20000000030 */
[----:B------:R1:W5:Y:S02]  /*3430*/  @!P0 LDG.E.U16 R145, [R244.64] ;  /* 0x00000006f4918981 */ /* 0x000364000c1e1500 */
[C---:B0-----:R-:W-:Y:S01]  /*3440*/  IMAD.WIDE R242, R173.reuse, 0x2, R192 ;  /* 0x00000002adf27825 */ /* 0x041fe200078e02c0 */
[----:B------:R-:W-:Y:S01]  /*3450*/  PRMT R247, RZ, 0x7610, R247 ;  /* 0x00007610fff77816 */ /* 0x000fe200000000f7 */
[----:B------:R0:W5:Y:S01]  /*3460*/  @!P0 LDG.E.U16 R249, [R36.64] ;  /* 0x0000000624f98981 */ /* 0x000162000c1e1500 */
[----:B------:R-:W-:Y:S01]  /*3470*/  PRMT R54, RZ, 0x7610, R54 ;  /* 0x00007610ff367816 */ /* 0x000fe20000000036 */
[C---:B-1----:R-:W-:Y:S01]  /*3480*/  IMAD.WIDE R28, R173.reuse, 0x2, R186 ;  /* 0x00000002ad1c7825 */ /* 0x042fe200078e02ba */
        /* <DEDUP_REMOVED lines=10> */
[----:B------:R0:W5:Y:S02]  /*3530*/  @!P0 LDG.E.U16 R247, [R244.64] ;  /* 0x00000006f4f78981 */ /* 0x000164000c1e1500 */
[C---:B-1----:R-:W-:Y:S01]  /*3540*/  IMAD.WIDE R242, R173.reuse, 0x2, R206 ;  /* 0x00000002adf27825 */ /* 0x042fe200078e02ce */
[----:B------:R-:W-:Y:S01]  /*3550*/  PRMT R132, RZ, 0x7610, R132 ;  /* 0x00007610ff847816 */ /* 0x000fe20000000084 */
[----:B------:R1:W5:Y:S01]  /*3560*/  @!P0 LDG.E.U16 R54, [R36.64] ;  /* 0x0000000624368981 */ /* 0x000362000c1e1500 */
[----:B------:R-:W-:Y:S01]  /*3570*/  PRMT R134, RZ, 0x7610, R134 ;  /* 0x00007610ff867816 */ /* 0x000fe20000000086 */
[----:B------:R-:W-:-:S02]  /*3580*/  IMAD.WIDE R28, R173, 0x2, R196 ;  /* 0x00000002ad1c7825 */ /* 0x000fc400078e02c4 */
        /* <DEDUP_REMOVED lines=9> */
[----:B------:R1:W5:Y:S02]  /*3620*/  @!P0 LDG.E.U16 R50, [R244.64] ;  /* 0x00000006f4328981 */ /* 0x000364000c1e1500 */
[C---:B------:R-:W-:Y:S01]  /*3630*/  IMAD.WIDE R242, R173.reuse, 0x2, R218 ;  /* 0x00000002adf27825 */ /* 0x040fe200078e02da */
[----:B------:R-:W-:Y:S01]  /*3640*/  PRMT R224, RZ, 0x7610, R224 ;  /* 0x00007610ffe07816 */ /* 0x000fe200000000e0 */
[----:B------:R1:W5:Y:S01]  /*3650*/  @!P0 LDG.E.U16 R132, [R36.64] ;  /* 0x0000000624848981 */ /* 0x000362000c1e1500 */
[----:B------:R-:W-:Y:S01]  /*3660*/  PRMT R226, RZ, 0x7610, R226 ;  /* 0x00007610ffe27816 */ /* 0x000fe200000000e2 */
[----:B------:R-:W-:-:S02]  /*3670*/  IMAD.WIDE R28, R173, 0x2, R202 ;  /* 0x00000002ad1c7825 */ /* 0x000fc400078e02ca */
[----:B------:R1:W5:Y:S02]  /*3680*/  @!P0 LDG.E.U16 R134, [R242.64] ;  /* 0x00000006f2868981 */ /* 0x000364000c1e1500 */
[C---:B0-----:R-:W-:Y:S02]  /*3690*/  IMAD.WIDE R30, R173.reuse, 0x2, R208 ;  /* 0x00000002ad1e7825 */ /* 0x041fe400078e02d0 */
[----:B------:R-:W5:Y:S02]  /*36a0*/  @!P0 LDG.E.U16 R124, [R28.64] ;  /* 0x000000061c7c8981 */ /* 0x000f64000c1e1500 */
[C---:B-1----:R-:W-:Y:S02]  /*36b0*/  IMAD.WIDE R244, R173.reuse, 0x2, R212 ;  /* 0x00000002adf47825 */ /* 0x042fe400078e02d4 */
[----:B------:R-:W5:Y:S02]  /*36c0*/  @!P0 LDG.E.U16 R126, [R30.64] ;  /* 0x000000061e7e8981 */ /* 0x000f64000c1e1500 */
[----:B------:R-:W-:-:S02]  /*36d0*/  IMAD.WIDE R36, R173, 0x2, R216 ;  /* 0x00000002ad247825 */ /* 0x000fc400078e02d8 */
[----:B------:R-:W5:Y:S02]  /*36e0*/  @!P0 LDG.E.U16 R222, [R244.64] ;  /* 0x00000006f4de8981 */ /* 0x000f64000c1e1500 */
[----:B------:R-:W-:Y:S02]  /*36f0*/  IMAD.WIDE R242, R173, 0x2, R220 ;  /* 0x00000002adf27825 */ /* 0x000fe400078e02dc */
[----:B------:R-:W5:Y:S04]  /*3700*/  @!P0 LDG.E.U16 R224, [R36.64] ;  /* 0x0000000624e08981 */ /* 0x000f68000c1e1500 */
[----:B------:R-:W5:Y:S04]  /*3710*/  @!P0 LDG.E.U16 R226, [R242.64] ;  /* 0x00000006f2e28981 */ /* 0x000f68000c1e1500 */
[----:B--2---:R-:W-:Y:S04]  /*3720*/  STS.U16 [R22+0x2000], R51 ;  /* 0x0020003316007388 */ /* 0x004fe80000000400 */
[----:B---3--:R-:W-:Y:S04]  /*3730*/  STS.U16 [R22+0x2400], R53 ;  /* 0x0024003516007388 */ /* 0x008fe80000000400 */
[----:B----4-:R-:W-:Y:S04]  /*3740*/  STS.U16 [R22+0x2800], R55 ;  /* 0x0028003716007388 */ /* 0x010fe80000000400 */
[----:B-----5:R-:W-:Y:S04]  /*3750*/  STS.U16 [R22+0x2c00], R45 ;  /* 0x002c002d16007388 */ /* 0x020fe80000000400 */
[----:B------:R-:W-:Y:S04]  /*3760*/  STS.U16 [R172+0x2100], R47 ;  /* 0x0021002fac007388 */ /* 0x000fe80000000400 */
        /* <DEDUP_REMOVED lines=12> */
[----:B------:R-:W-:Y:S04]  /*3830*/  STS.U16 [R22], R229 ;  /* 0x000000e516007388 */ /* 0x000fe80000000400 */
        /* <DEDUP_REMOVED lines=30> */
[----:B------:R-:W-:Y:S06]  /*3a20*/  BAR.SYNC.DEFER_BLOCKING 0x0 ;  /* 0x0000000000007b1d */ /* 0x000fec0000010000 */
[----:B------:R-:W-:Y:S04]  /*3a30*/  LDSM.16.MT88.4 R144, [R24+0x2000] ;  /* 0x002000001890783b */ /* 0x000fe80000004200 */
[----:B------:R-:W0:Y:S04]  /*3a40*/  LDSM.16.M88.4 R52, [R23] ;  /* 0x000000001734783b */ /* 0x000e280000000200 */
[----:B------:R-:W1:Y:S04]  /*3a50*/  LDSM.16.M88.4 R48, [R23+0x800] ;  /* 0x000800001730783b */ /* 0x000e680000000200 */
[----:B------:R-:W2:Y:S04]  /*3a60*/  LDSM.16.M88.4 R44, [R23+0x1000] ;  /* 0x00100000172c783b */ /* 0x000ea80000000200 */
[----:B------:R-:W3:Y:S04]  /*3a70*/  LDSM.16.M88.4 R40, [R23+0x1800] ;  /* 0x001800001728783b */ /* 0x000ee80000000200 */
[----:B------:R-:W4:Y:S04]  /*3a80*/  LDSM.16.MT88.4 R36, [R178+0x2000] ;  /* 0x00200000b224783b */ /* 0x000f280000004200 */
[----:B------:R-:W5:Y:S04]  /*3a90*/  LDSM.16.MT88.4 R28, [R24+0x2800] ;  /* 0x00280000181c783b */ /* 0x000f680000004200 */
[----:B------:R-:W3:Y:S04]  /*3aa0*/  LDSM.16.MT88.4 R124, [R177+0x2000] ;  /* 0x00200000b17c783b */ /* 0x000ee80000004200 */
[----:B------:R-:W4:Y:S04]  /*3ab0*/  LDSM.16.MT88.4 R132, [R176+0x2000] ;  /* 0x00200000b084783b */ /* 0x000f280000004200 */
[----:B------:R-:W-:Y:S01]  /*3ac0*/  LDSM.16.MT88.4 R56, [R176+0x2800] ;  /* 0x00280000b038783b */ /* 0x000fe20000004200 */
[C---:B0-----:R-:W-:Y:S08]  /*3ad0*/  HMMA.16816.F32.BF16 R116, R144.reuse, R52, R116 ;  /* 0x000000349074723c */ /* 0x041ff00000041874 */
[C---:B-1----:R-:W-:Y:S08]  /*3ae0*/  HMMA.16816.F32.BF16 R112, R144.reuse, R48, R112 ;  /* 0x000000309070723c */ /* 0x042ff00000041870 */
[C---:B--2---:R-:W-:Y:S08]  /*3af0*/  HMMA.16816.F32.BF16 R108, R144.reuse, R44, R108 ;  /* 0x0000002c906c723c */ /* 0x044ff0000004186c */
[----:B---3--:R-:W-:Y:S08]  /*3b00*/  HMMA.16816.F32.BF16 R104, R144, R40, R104 ;  /* 0x000000289068723c */ /* 0x008ff00000041868 */
[C---:B----4-:R-:W-:Y:S08]  /*3b10*/  HMMA.16816.F32.BF16 R68, R36.reuse, R52, R68 ;  /* 0x000000342444723c */ /* 0x050ff00000041844 */
[C---:B------:R-:W-:Y:S08]  /*3b20*/  HMMA.16816.F32.BF16 R64, R36.reuse, R48, R64 ;  /* 0x000000302440723c */ /* 0x040ff00000041840 */
[C---:B------:R-:W-:Y:S08]  /*3b30*/  HMMA.16816.F32.BF16 R60, R36.reuse, R44, R60 ;  /* 0x0000002c243c723c */ /* 0x040ff0000004183c */
[----:B------:R-:W-:Y:S01]  /*3b40*/  HMMA.16816.F32.BF16 R32, R36, R40, R32 ;  /* 0x000000282420723c */ /* 0x000fe20000041820 */
[----:B------:R-:W0:Y:S07]  /*3b50*/  LDSM.16.MT88.4 R36, [R177+0x2800] ;  /* 0x00280000b124783b */ /* 0x000e2e0000004200 */
[C---:B-----5:R-:W-:Y:S08]  /*3b60*/  HMMA.16816.F32.BF16 R116, R28.reuse, R54, R116 ;  /* 0x000000361c74723c */ /* 0x060ff00000041874 */
[C---:B------:R-:W-:Y:S08]  /*3b70*/  HMMA.16816.F32.BF16 R112, R28.reuse, R50, R112 ;  /* 0x000000321c70723c */ /* 0x040ff00000041870 */
[C---:B------:R-:W-:Y:S08]  /*3b80*/  HMMA.16816.F32.BF16 R108, R28.reuse, R46, R108 ;  /* 0x0000002e1c6c723c */ /* 0x040ff0000004186c */
[----:B------:R-:W-:Y:S01]  /*3b90*/  HMMA.16816.F32.BF16 R104, R28, R42, R104 ;  /* 0x0000002a1c68723c */ /* 0x000fe20000041868 */
[----:B------:R-:W1:Y:S07]  /*3ba0*/  LDSM.16.MT88.4 R28, [R178+0x2800] ;  /* 0x00280000b21c783b */ /* 0x000e6e0000004200 */
[C---:B------:R-:W-:Y:S08]  /*3bb0*/  HMMA.16816.F32.BF16 R84, R124.reuse, R52, R84 ;  /* 0x000000347c54723c */ /* 0x040ff00000041854 */
[C---:B------:R-:W-:Y:S08]  /*3bc0*/  HMMA.16816.F32.BF16 R80, R124.reuse, R48, R80 ;  /* 0x000000307c50723c */ /* 0x040ff00000041850 */
[C---:B------:R-:W-:Y:S08]  /*3bd0*/  HMMA.16816.F32.BF16 R76, R124.reuse, R44, R76 ;  /* 0x0000002c7c4c723c */ /* 0x040ff0000004184c */
[----:B------:R-:W-:Y:S08]  /*3be0*/  HMMA.16816.F32.BF16 R72, R124, R40, R72 ;  /* 0x000000287c48723c */ /* 0x000ff00000041848 */
[C---:B------:R-:W-:Y:S08]  /*3bf0*/  HMMA.16816.F32.BF16 R100, R132.reuse, R52, R100 ;  /* 0x000000348464723c */ /* 0x040ff00000041864 */
[C---:B------:R-:W-:Y:S08]  /*3c00*/  HMMA.16816.F32.BF16 R96, R132.reuse, R48, R96 ;  /* 0x000000308460723c */ /* 0x040ff00000041860 */
[C---:B------:R-:W-:Y:S08]  /*3c10*/  HMMA.16816.F32.BF16 R92, R132.reuse, R44, R92 ;  /* 0x0000002c845c723c */ /* 0x040ff0000004185c */
[----:B------:R-:W-:Y:S01]  /*3c20*/  HMMA.16816.F32.BF16 R88, R132, R40, R88 ;  /* 0x000000288458723c */ /* 0x000fe20000041858 */
[----:B------:R-:W-:-:S04]  /*3c30*/  IADD3 R179, R179, -0x1, RZ ;  /* 0xffffffffb3b37810 */ /* 0x000fc80007ffe0ff */
[----:B------:R-:W-:Y:S01]  /*3c40*/  ISETP.NE.U32.AND P0, PT, R179, RZ, PT ;  /* 0x000000ffb300720c */ /* 0x000fe20003f05070 */
[C---:B------:R-:W-:Y:S02]  /*3c50*/  IMAD.WIDE R26, R171.reuse, 0x2, R26 ;  /* 0x00000002ab1a7825 */ /* 0x040fe400078e021a */
[----:B0-----:R-:W-:Y:S01]  /*3c60*/  HMMA.16816.F32.BF16 R84, R36, R54, R84 ;  /* 0x000000362454723c */ /* 0x001fe20000041854 */
[----:B------:R-:W-:Y:S01]  /*3c70*/  UIADD3 UR4, UR4, -0x20, URZ ;  /* 0xffffffe004047890 */ /* 0x000fe2000fffe03f */
[----:B------:R-:W-:-:S06]  /*3c80*/  IMAD.WIDE R40, R171, 0x2, R136 ;  /* 0x00000002ab287825 */ /* 0x000fcc00078e0288 */
[----:B------:R-:W-:Y:S01]  /*3c90*/  HMMA.16816.F32.BF16 R80, R36, R50, R80 ;  /* 0x000000322450723c */ /* 0x000fe20000041850 */
[----:B------:R-:W-:-:S07]  /*3ca0*/  IMAD.WIDE R220, R171, 0x2, R220 ;  /* 0x00000002abdc7825 */ /* 0x000fce00078e02dc */
[----:B------:R-:W-:Y:S01]  /*3cb0*/  HMMA.16816.F32.BF16 R76, R36, R46, R76 ;  /* 0x0000002e244c723c */ /* 0x000fe2000004184c */
[----:B------:R-:W-:-:S07]  /*3cc0*/  IMAD.WIDE R218, R171, 0x2, R218 ;  /* 0x00000002abda7825 */ /* 0x000fce00078e02da */
[----:B------:R-:W-:Y:S01]  /*3cd0*/  HMMA.16816.F32.BF16 R72, R36, R42, R72 ;  /* 0x0000002a2448723c */ /* 0x000fe20000041848 */
[----:B------:R-:W-:-:S06]  /*3ce0*/  IMAD.WIDE R216, R171, 0x2, R216 ;  /* 0x00000002abd87825 */ /* 0x000fcc00078e02d8 */
[C---:B------:R-:W-:Y:S01]  /*3cf0*/  IMAD.WIDE R38, R171.reuse, 0x2, R150 ;  /* 0x00000002ab267825 */ /* 0x040fe200078e0296 */
[----:B------:R-:W-:Y:S03]  /*3d00*/  HMMA.16816.F32.BF16 R100, R56, R54, R100 ;  /* 0x000000363864723c */ /* 0x000fe60000041864 */
[----:B------:R-:W-:-:S05]  /*3d10*/  IMAD.WIDE R214, R171, 0x2, R214 ;  /* 0x00000002abd67825 */ /* 0x000fca00078e02d6 */
[----:B------:R-:W-:Y:S01]  /*3d20*/  HMMA.16816.F32.BF16 R96, R56, R50, R96 ;  /* 0x000000323860723c */ /* 0x000fe20000041860 */
[----:B------:R-:W-:-:S04]  /*3d30*/  IMAD.WIDE R212, R171, 0x2, R212 ;  /* 0x00000002abd47825 */ /* 0x000fc800078e02d4 */
[----:B------:R-:W-:-:S03]  /*3d40*/  IMAD.WIDE R210, R171, 0x2, R210 ;  /* 0x00000002abd27825 */ /* 0x000fc600078e02d2 */
[----:B------:R-:W-:Y:S01]  /*3d50*/  HMMA.16816.F32.BF16 R92, R56, R46, R92 ;  /* 0x0000002e385c723c */ /* 0x000fe2000004185c */
[----:B------:R-:W-:-:S04]  /*3d60*/  IMAD.WIDE R208, R171, 0x2, R208 ;  /* 0x00000002abd07825 */ /* 0x000fc800078e02d0 */
[----:B------:R-:W-:-:S03]  /*3d70*/  IMAD.WIDE R206, R171, 0x2, R206 ;  /* 0x00000002abce7825 */ /* 0x000fc600078e02ce */
[----:B------:R-:W-:Y:S01]  /*3d80*/  HMMA.16816.F32.BF16 R88, R56, R42, R88 ;  /* 0x0000002a3858723c */ /* 0x000fe20000041858 */
[----:B------:R-:W-:-:S04]  /*3d90*/  IMAD.WIDE R202, R171, 0x2, R202 ;  /* 0x00000002abca7825 */ /* 0x000fc800078e02ca */
[----:B------:R-:W-:-:S03]  /*3da0*/  IMAD.WIDE R200, R171, 0x2, R200 ;  /* 0x00000002abc87825 */ /* 0x000fc600078e02c8 */
[----:B-1----:R-:W-:Y:S01]  /*3db0*/  HMMA.16816.F32.BF16 R68, R28, R54, R68 ;  /* 0x000000361c44723c */ /* 0x002fe20000041844 */
        /* <DEDUP_REMOVED lines=10> */
[----:B------:R-:W-:-:S04]  /*3e60*/  IMAD.WIDE R184, R171, 0x2, R184 ;  /* 0x00000002abb87825 */ /* 0x000fc800078e02b8 */
[----:B------:R-:W-:-:S04]  /*3e70*/  IMAD.WIDE R182, R171, 0x2, R182 ;  /* 0x00000002abb67825 */ /* 0x000fc800078e02b6 */
[----:B------:R-:W-:-:S04]  /*3e80*/  IMAD.WIDE R180, R171, 0x2, R180 ;  /* 0x00000002abb47825 */ /* 0x000fc800078e02b4 */
[----:B------:R-:W-:-:S04]  /*3e90*/  IMAD.WIDE R152, R171, 0x2, R152 ;  /* 0x00000002ab987825 */ /* 0x000fc800078e0298 */
[----:B------:R-:W-:Y:S02]  /*3ea0*/  IMAD.MOV.U32 R48, RZ, RZ, R38 ;  /* 0x000000ffff307224 */ /* 0x000fe400078e0026 */
[----:B------:R-:W-:-:S04]  /*3eb0*/  IMAD.WIDE R138, R171, 0x2, R138 ;  /* 0x00000002ab8a7825 */ /* 0x000fc800078e028a */
[----:B------:R-:W-:Y:S02]  /*3ec0*/  IMAD.MOV.U32 R50, RZ, RZ, R40 ;  /* 0x000000ffff327224 */ /* 0x000fe400078e0028 */
[----:B------:R-:W-:-:S04]  /*3ed0*/  IMAD.WIDE R140, R171, 0x2, R140 ;  /* 0x00000002ab8c7825 */ /* 0x000fc800078e028c */
[----:B------:R-:W-:-:S04]  /*3ee0*/  IMAD.WIDE R142, R171, 0x2, R142 ;  /* 0x00000002ab8e7825 */ /* 0x000fc800078e028e */
[----:B------:R-:W-:-:S04]  /*3ef0*/  IMAD.WIDE R148, R171, 0x2, R148 ;  /* 0x00000002ab947825 */ /* 0x000fc800078e0294 */
[----:B------:R-:W-:-:S04]  /*3f00*/  IMAD.WIDE R120, R171, 0x2, R120 ;  /* 0x00000002ab787825 */ /* 0x000fc800078e0278 */
[----:B------:R-:W-:-:S04]  /*3f10*/  IMAD.WIDE R122, R171, 0x2, R122 ;  /* 0x00000002ab7a7825 */ /* 0x000fc800078e027a */
[----:B------:R-:W-:Y:S02]  /*3f20*/  IMAD.MOV.U32 R43, RZ, RZ, R26 ;  /* 0x000000ffff2b7224 */ /* 0x000fe400078e001a */
[----:B------:R-:W-:Y:S02]  /*3f30*/  IMAD.MOV.U32 R46, RZ, RZ, R27 ;  /* 0x000000ffff2e7224 */ /* 0x000fe400078e001b */
[----:B------:R-:W-:-:S04]  /*3f40*/  IMAD.WIDE R128, R171, 0x2, R128 ;  /* 0x00000002ab807825 */ /* 0x000fc800078e0280 */
[----:B------:R-:W-:-:S04]  /*3f50*/  IMAD.WIDE R130, R171, 0x2, R130 ;  /* 0x00000002ab827825 */ /* 0x000fc800078e0282 */
[----:B------:R-:W-:Y:S01]  /*3f60*/  IMAD.WIDE R204, R170, 0x2, R204 ;  /* 0x00000002aacc7825 */ /* 0x000fe200078e02cc */
[----:B------:R-:W-:Y:S01]  /*3f70*/  @!P0 CALL.REL.NOINC `(.L_x_2) ;  /* 0x0000001000008944 */ /* 0x000fe20003c00000 */
[----:B------:R-:W-:Y:S05]  /*3f80*/  BRA `(.L_x_3) ;  /* 0xffffed1000007947 */ /* 0x000fea000383ffff */
.L_x_2:
[----:B------:R-:W-:Y:S02]  /*3f90*/  F2FP.BF16.PACK_AB R8, R67, R71 ;  /* 0x000000474308723e */ /* 0x000fe400000010ff */
[----:B------:R-:W-:Y:S02]  /*3fa0*/  F2FP.BF16.PACK_AB R10, R83, R87 ;  /* 0x00000057530a723e */ /* 0x000fe400000010ff */
[----:B------:R-:W-:Y:S02]  /*3fb0*/  F2FP.BF16.PACK_AB R12, R99, R103 ;  /* 0x00000067630c723e */ /* 0x000fe400000010ff */
[----:B------:R-:W-:Y:S02]  /*3fc0*/  F2FP.BF16.PACK_AB R4, R115, R119 ;  /* 0x000000777304723e */ /* 0x000fe400000010ff */
[----:B------:R-:W-:Y:S02]  /*3fd0*/  F2FP.BF16.PACK_AB R6, R65, R69 ;  /* 0x000000454106723e */ /* 0x000fe400000010ff */
[----:B------:R-:W-:-:S02]  /*3fe0*/  F2FP.BF16.PACK_AB R14, R81, R85 ;  /* 0x00000055510e723e */ /* 0x000fc400000010ff */
        /* <DEDUP_REMOVED lines=26> */
.L_x_1:
[----:B------:R-:W-:Y:S01]  /*4190*/  BAR.SYNC.DEFER_BLOCKING 0x0 ;  /* 0x0000000000007b1d */ /* 0x000fe20000010000 */
[C---:B------:R-:W-:Y:S01]  /*41a0*/  LOP3.LUT R18, R21.reuse, 0x78, RZ, 0xc0, !PT ;  /* 0x0000007815127812 */ /* 0x040fe200078ec0ff */
[----:B------:R-:W-:Y:S01]  /*41b0*/  IMAD R34, R20, c[0x0][0x194], RZ ;  /* 0x0000650014227a24 */ /* 0x000fe200078e02ff */
[----:B------:R-:W-:Y:S02]  /*41c0*/  SHF.R.S32.HI R24, RZ, 0x4, R0 ;  /* 0x00000004ff187819 */ /* 0x000fe40000011400 */
[----:B------:R-:W-:Y:S01]  /*41d0*/  LOP3.LUT R21, R21, 0x380, RZ, 0xc0, !PT ;  /* 0x0000038015157812 */ /* 0x000fe200078ec0ff */
[----:B------:R-:W-:Y:S01]  /*41e0*/  IMAD R18, R3, 0x20, R18 ;  /* 0x0000002003127824 */ /* 0x000fe200078e0212 */
[----:B------:R-:W-:Y:S02]  /*41f0*/  SGXT R3, R24, 0x1 ;  /* 0x000000011803781a */ /* 0x000fe40000000200 */
[----:B------:R-:W-:-:S02]  /*4200*/  ISETP.GE.AND P0, PT, R20, c[0x0][0x178], PT ;  /* 0x00005e0014007a0c */ /* 0x000fc40003f06270 */
[----:B------:R-:W-:Y:S01]  /*4210*/  LOP3.LUT R3, R18, 0x1008, R3, 0x78, !PT ;  /* 0x0000100812037812 */ /* 0x000fe200078e7803 */
[C---:B------:R-:W-:Y:S01]  /*4220*/  IMAD.SHL.U32 R18, R0.reuse, 0x20, RZ ;  /* 0x0000002000127824 */ /* 0x040fe200078e00ff */
[----:B------:R-:W-:Y:S02]  /*4230*/  LOP3.LUT R0, R0, 0xc, RZ, 0xc0, !PT ;  /* 0x0000000c00007812 */ /* 0x000fe400078ec0ff */
[--C-:B------:R-:W-:Y:S02]  /*4240*/  LOP3.LUT R52, R19, 0xc, R2.reuse, 0xfe, !PT ;  /* 0x0000000c13347812 */ /* 0x100fe400078efe02 */
[----:B------:R-:W-:Y:S02]  /*4250*/  LOP3.LUT R25, R18, 0x60, RZ, 0xc0, !PT ;  /* 0x0000006012197812 */ /* 0x000fe400078ec0ff */
[----:B------:R-:W-:Y:S01]  /*4260*/  LOP3.LUT R18, R3, 0x10, RZ, 0x3c, !PT ;  /* 0x0000001003127812 */ /* 0x000fe200078e3cff */
[----:B------:R-:W-:Y:S01]  /*4270*/  IMAD R53, R52, c[0x0][0x198], RZ ;  /* 0x0000660034357a24 */ /* 0x000fe200078e02ff */
[C-C-:B------:R-:W-:Y:S01]  /*4280*/  LOP3.LUT R50, R19.reuse, 0x10, R2.reuse, 0xfe, !PT ;  /* 0x0000001013327812 */ /* 0x140fe200078efe02 */
[C---:B------:R-:W-:Y:S01]  /*4290*/  IMAD R25, R0.reuse, 0x400, R25 ;  /* 0x0000040000197824 */ /* 0x040fe200078e0219 */
[C-C-:B------:R-:W-:Y:S01]  /*42a0*/  LOP3.LUT R51, R19.reuse, 0x12, R2.reuse, 0xfe, !PT ;  /* 0x0000001213337812 */ /* 0x140fe200078efe02 */
[----:B------:R-:W-:Y:S01]  /*42b0*/  STS.64 [R3], R112 ;  /* 0x0000007003007388 */ /* 0x000fe20000000a00 */
[C-C-:B------:R-:W-:Y:S01]  /*42c0*/  LOP3.LUT R33, R19.reuse, 0x14, R2.reuse, 0xfe, !PT ;  /* 0x0000001413217812 */ /* 0x140fe200078efe02 */
[----:B------:R-:W-:Y:S01]  /*42d0*/  IMAD R0, R0, 0x2, R25 ;  /* 0x0000000200007824 */ /* 0x000fe200078e0219 */
[C-C-:B------:R-:W-:Y:S01]  /*42e0*/  LOP3.LUT R32, R19.reuse, 0x16, R2.reuse, 0xfe, !PT ;  /* 0x0000001613207812 */ /* 0x140fe200078efe02 */
[----:B------:R-:W-:Y:S01]  /*42f0*/  STS.64 [R3+0x200], R22 ;  /* 0x0002001603007388 */ /* 0x000fe20000000a00 */
[----:B------:R-:W-:Y:S01]  /*4300*/  LOP3.LUT R61, R19, 0x18, R2, 0xfe, !PT ;  /* 0x00000018133d7812 */ /* 0x000fe200078efe02 */
[----:B------:R-:W-:Y:S01]  /*4310*/  IMAD.IADD R68, R21, 0x1, R0 ;  /* 0x0000000115447824 */ /* 0x000fe200078e0200 */
[----:B------:R-:W-:Y:S01]  /*4320*/  LEA R0, P2, R34, c[0x0][0x170], 0x1 ;  /* 0x00005c0022007a11 */ /* 0x000fe200078408ff */
[----:B------:R0:W-:Y:S01]  /*4330*/  STS.64 [R3+0x80], R96 ;  /* 0x0000806003007388 */ /* 0x0001e20000000a00 */
[----:B------:R-:W-:Y:S01]  /*4340*/  LOP3.LUT R59, R19, 0x1a, R2, 0xfe, !PT ;  /* 0x0000001a133b7812 */ /* 0x000fe200078efe02 */
[----:B------:R-:W-:Y:S01]  /*4350*/  IMAD R57, R50, c[0x0][0x198], RZ ;  /* 0x0000660032397a24 */ /* 0x000fe200078e02ff */
[----:B------:R-:W-:Y:S01]  /*4360*/  LOP3.LUT R69, R68, 0x18, RZ, 0x3c, !PT ;  /* 0x0000001844457812 */ /* 0x000fe200078e3cff */
[----:B------:R-:W-:Y:S01]  /*4370*/  STS.64 [R3+0x280], R16 ;  /* 0x0002801003007388 */ /* 0x000fe20000000a00 */
[----:B------:R-:W-:-:S02]  /*4380*/  LEA.HI.X.SX32 R34, R34, c[0x0][0x174], 0x1, P2 ;  /* 0x00005d0022227a11 */ /* 0x000fc400010f0eff */
[C-C-:B------:R-:W-:Y:S01]  /*4390*/  LOP3.LUT R58, R19.reuse, 0x1c, R2.reuse, 0xfe, !PT ;  /* 0x0000001c133a7812 */ /* 0x140fe200078efe02 */
[----:B------:R-:W-:Y:S01]  /*43a0*/  STS.64 [R3+0x100], R80 ;  /* 0x0001005003007388 */ /* 0x000fe20000000a00 */
[C-C-:B------:R-:W-:Y:S02]  /*43b0*/  LOP3.LUT R49, R19.reuse, 0x1e, R2.reuse, 0xfe, !PT ;  /* 0x0000001e13317812 */ /* 0x140fe400078efe02 */
[C-C-:B------:R-:W-:Y:S01]  /*43c0*/  LOP3.LUT R101, R19.reuse, 0x20, R2.reuse, 0xfe, !PT ;  /* 0x0000002013657812 */ /* 0x140fe200078efe02 */
[----:B------:R1:W-:Y:S01]  /*43d0*/  STS.64 [R3+0x300], R14 ;  /* 0x0003000e03007388 */ /* 0x0003e20000000a00 */
[C-C-:B------:R-:W-:Y:S02]  /*43e0*/  LOP3.LUT R100, R19.reuse, 0x22, R2.reuse, 0xfe, !PT ;  /* 0x0000002213647812 */ /* 0x140fe400078efe02 */
[C-C-:B0-----:R-:W-:Y:S01]  /*43f0*/  LOP3.LUT R97, R19.reuse, 0x28, R2.reuse, 0xfe, !PT ;  /* 0x0000002813617812 */ /* 0x141fe200078efe02 */
[----:B------:R0:W-:Y:S01]  /*4400*/  STS.64 [R3+0x180], R64 ;  /* 0x0001804003007388 */ /* 0x0001e20000000a00 */
[----:B------:R-:W-:-:S02]  /*4410*/  LOP3.LUT R96, R19, 0x2a, R2, 0xfe, !PT ;  /* 0x0000002a13607812 */ /* 0x000fc400078efe02 */
[C-C-:B------:R-:W-:Y:S01]  /*4420*/  LOP3.LUT R95, R19.reuse, 0x2c, R2.reuse, 0xfe, !PT ;  /* 0x0000002c135f7812 */ /* 0x140fe200078efe02 */
[----:B------:R2:W-:Y:S01]  /*4430*/  STS.64 [R3+0x380], R6 ;  /* 0x0003800603007388 */ /* 0x0005e20000000a00 */
[C-C-:B------:R-:W-:Y:S02]  /*4440*/  LOP3.LUT R94, R19.reuse, 0x2e, R2.reuse, 0xfe, !PT ;  /* 0x0000002e135e7812 */ /* 0x140fe400078efe02 */
[C-C-:B------:R-:W-:Y:S01]  /*4450*/  LOP3.LUT R93, R19.reuse, 0x30, R2.reuse, 0xfe, !PT ;  /* 0x00000030135d7812 */ /* 0x140fe200078efe02 */
[----:B------:R-:W-:Y:S01]  /*4460*/  STS.64 [R18+0x2000], R114 ;  /* 0x0020007212007388 */ /* 0x000fe20000000a00 */
[C-C-:B-1----:R-:W-:Y:S02]  /*4470*/  LOP3.LUT R14, R19.reuse, 0x4, R2.reuse, 0xfe, !PT ;  /* 0x00000004130e7812 */ /* 0x142fe400078efe02 */
[C-C-:B------:R-:W-:Y:S01]  /*4480*/  LOP3.LUT R92, R19.reuse, 0x32, R2.reuse, 0xfe, !PT ;  /* 0x00000032135c7812 */ /* 0x140fe200078efe02 */
[----:B------:R-:W-:Y:S01]  /*4490*/  STS.64 [R18+0x2200], R4 ;  /* 0x0022000412007388 */ /* 0x000fe20000000a00 */
[----:B0-----:R-:W-:Y:S01]  /*44a0*/  LOP3.LUT R64, R68, 0x8, RZ, 0x3c, !PT ;  /* 0x0000000844407812 */ /* 0x001fe200078e3cff */
[----:B------:R-:W-:Y:S01]  /*44b0*/  IMAD R25, R14, c[0x0][0x198], RZ ;  /* 0x000066000e197a24 */ /* 0x000fe200078e02ff */
[C-C-:B------:R-:W-:Y:S01]  /*44c0*/  LOP3.LUT R91, R19.reuse, 0x34, R2.reuse, 0xfe, !PT ;  /* 0x00000034135b7812 */ /* 0x140fe200078efe02 */
[----:B------:R0:W-:Y:S01]  /*44d0*/  STS.64 [R18+0x2080], R98 ;  /* 0x0020806212007388 */ /* 0x0001e20000000a00 */
[----:B--2---:R-:W-:Y:S01]  /*44e0*/  LOP3.LUT R3, R19, R2, RZ, 0xfc, !PT ;  /* 0x0000000213037212 */ /* 0x004fe200078efcff */
[----:B------:R-:W-:Y:S01]  /*44f0*/  IMAD R65, R33, c[0x0][0x198], RZ ;  /* 0x0000660021417a24 */ /* 0x000fe200078e02ff */
[----:B------:R-:W-:Y:S01]  /*4500*/  LEA R24, P6, R25, R0, 0x1 ;  /* 0x0000000019187211 */ /* 0x000fe200078c08ff */
[----:B------:R1:W-:Y:S01]  /*4510*/  STS.64 [R18+0x2280], R12 ;  /* 0x0022800c12007388 */ /* 0x0003e20000000a00 */
[C---:B------:R-:W-:Y:S01]  /*4520*/  ISETP.LT.AND P1, PT, R3.reuse, c[0x0][0x17c], !P0 ;  /* 0x00005f0003007a0c */ /* 0x040fe20004721270 */
[----:B------:R-:W-:Y:S01]  /*4530*/  IMAD R63, R3, c[0x0][0x198], RZ ;  /* 0x00006600033f7a24 */ /* 0x000fe200078e02ff */
[----:B------:R-:W-:Y:S01]  /*4540*/  LEA.HI.X.SX32 R25, R25, R34, 0x1, P6 ;  /* 0x0000002219197211 */ /* 0x000fe200030f0eff */
[----:B------:R-:W-:Y:S01]  /*4550*/  STS.64 [R18+0x2100], R82 ;  /* 0x0021005212007388 */ /* 0x000fe20000000a00 */
[----:B------:R-:W-:-:S02]  /*4560*/  LOP3.LUT R90, R19, 0x36, R2, 0xfe, !PT ;  /* 0x00000036135a7812 */ /* 0x000fc400078efe02 */
[C-C-:B------:R-:W-:Y:S01]  /*4570*/  LOP3.LUT R89, R19.reuse, 0x38, R2.reuse, 0xfe, !PT ;  /* 0x0000003813597812 */ /* 0x140fe200078efe02 */
[----:B------:R2:W-:Y:S01]  /*4580*/  STS.64 [R18+0x2300], R10 ;  /* 0x0023000a12007388 */ /* 0x0005e20000000a00 */
[C-C-:B0-----:R-:W-:Y:S02]  /*4590*/  LOP3.LUT R99, R19.reuse, 0x24, R2.reuse, 0xfe, !PT ;  /* 0x0000002413637812 */ /* 0x141fe400078efe02 */
[C-C-:B------:R-:W-:Y:S01]  /*45a0*/  LOP3.LUT R98, R19.reuse, 0x26, R2.reuse, 0xfe, !PT ;  /* 0x0000002613627812 */ /* 0x140fe200078efe02 */
[----:B------:R0:W-:Y:S01]  /*45b0*/  STS.64 [R18+0x2180], R66 ;  /* 0x0021804212007388 */ /* 0x0001e20000000a00 */
[C-C-:B-1----:R-:W-:Y:S02]  /*45c0*/  LOP3.LUT R13, R19.reuse, 0x6, R2.reuse, 0xfe, !PT ;  /* 0x00000006130d7812 */ /* 0x142fe400078efe02 */
[C-C-:B------:R-:W-:Y:S01]  /*45d0*/  LOP3.LUT R12, R19.reuse, 0x8, R2.reuse, 0xfe, !PT ;  /* 0x00000008130c7812 */ /* 0x140fe200078efe02 */
[----:B------:R1:W-:Y:S01]  /*45e0*/  STS.64 [R18+0x2380], R8 ;  /* 0x0023800812007388 */ /* 0x0003e20000000a00 */
[--C-:B------:R-:W-:Y:S01]  /*45f0*/  LOP3.LUT R88, R19, 0x3a, R2.reuse, 0xfe, !PT ;  /* 0x0000003a13587812 */ /* 0x100fe200078efe02 */
[----:B------:R-:W-:Y:S01]  /*4600*/  IMAD R27, R13, c[0x0][0x198], RZ ;  /* 0x000066000d1b7a24 */ /* 0x000fe200078e02ff */
[C-C-:B------:R-:W-:Y:S01]  /*4610*/  LOP3.LUT R87, R19.reuse, 0x3c, R2.reuse, 0xfe, !PT ;  /* 0x0000003c13577812 */ /* 0x140fe200078efe02 */
[----:B------:R-:W-:Y:S01]  /*4620*/  BAR.SYNC.DEFER_BLOCKING 0x0 ;  /* 0x0000000000007b1d */ /* 0x000fe20000010000 */
[----:B--2---:R-:W-:Y:S01]  /*4630*/  LOP3.LUT R10, R19, 0x2, R2, 0xfe, !PT ;  /* 0x00000002130a7812 */ /* 0x004fe200078efe02 */
[----:B------:R-:W-:Y:S01]  /*4640*/  IMAD R29, R12, c[0x0][0x198], RZ ;  /* 0x000066000c1d7a24 */ /* 0x000fe200078e02ff */
[----:B------:R-:W-:Y:S01]  /*4650*/  LEA R26, P5, R27, R0, 0x1 ;  /* 0x000000001b1a7211 */ /* 0x000fe200078a08ff */
[----:B0-----:R-:W-:Y:S01]  /*4660*/  IMAD R67, R32, c[0x0][0x198], RZ ;  /* 0x0000660020437a24 */ /* 0x001fe200078e02ff */
[----:B------:R-:W-:Y:S01]  /*4670*/  LOP3.LUT R66, R68, 0x10, RZ, 0x3c, !PT ;  /* 0x0000001044427812 */ /* 0x000fe200078e3cff */
[C---:B------:R-:W-:Y:S01]  /*4680*/  IMAD R3, R10.reuse, c[0x0][0x198], RZ ;  /* 0x000066000a037a24 */ /* 0x040fe200078e02ff */
[----:B------:R-:W-:-:S02]  /*4690*/  ISETP.LT.AND P4, PT, R10, c[0x0][0x17c], !P0 ;  /* 0x00005f000a007a0c */ /* 0x000fc40004781270 */
[-C--:B-1----:R-:W-:Y:S02]  /*46a0*/  LEA R8, P2, R63, R0.reuse, 0x1 ;  /* 0x000000003f087211 */ /* 0x082fe400078408ff */
[----:B------:R-:W-:Y:S02]  /*46b0*/  LEA R10, P3, R3, R0, 0x1 ;  /* 0x00000000030a7211 */ /* 0x000fe400078608ff */
[-C--:B------:R-:W-:Y:S02]  /*46c0*/  LEA.HI.X.SX32 R9, R63, R34.reuse, 0x1, P2 ;  /* 0x000000223f097211 */ /* 0x080fe400010f0eff */
[----:B------:R-:W-:Y:S02]  /*46d0*/  LEA.HI.X.SX32 R11, R3, R34, 0x1, P3 ;  /* 0x00000022030b7211 */ /* 0x000fe400018f0eff */
[----:B------:R-:W-:Y:S02]  /*46e0*/  ISETP.LT.AND P3, PT, R13, c[0x0][0x17c], !P0 ;  /* 0x00005f000d007a0c */ /* 0x000fe40004761270 */
[----:B------:R-:W-:-:S02]  /*46f0*/  LOP3.LUT R3, R19, 0xa, R2, 0xfe, !PT ;  /* 0x0000000a13037812 */ /* 0x000fc400078efe02 */
[----:B------:R-:W-:Y:S02]  /*4700*/  ISETP.LT.AND P2, PT, R12, c[0x0][0x17c], !P0 ;  /* 0x00005f000c007a0c */ /* 0x000fe40004741270 */
[C-C-:B------:R-:W-:Y:S01]  /*4710*/  LOP3.LUT R18, R19.reuse, 0xe, R2.reuse, 0xfe, !PT ;  /* 0x0000000e13127812 */ /* 0x140fe200078efe02 */
[----:B------:R-:W0:Y:S01]  /*4720*/  LDS.64 R4, [R68] ;  /* 0x0000000044047984 */ /* 0x000e220000000a00 */
[--C-:B------:R-:W-:Y:S01]  /*4730*/  LOP3.LUT R86, R19, 0x3e, R2.reuse, 0xfe, !PT ;  /* 0x0000003e13567812 */ /* 0x100fe200078efe02 */
[----:B------:R-:W-:Y:S01]  /*4740*/  IMAD R31, R3, c[0x0][0x198], RZ ;  /* 0x00006600031f7a24 */ /* 0x000fe200078e02ff */
[C-C-:B------:R-:W-:Y:S01]  /*4750*/  LOP3.LUT R85, R19.reuse, 0x40, R2.reuse, 0xfe, !PT ;  /* 0x0000004013557812 */ /* 0x140fe200078efe02 */
[----:B------:R-:W1:Y:S01]  /*4760*/  LDS.64 R6, [R64] ;  /* 0x0000000040067984 */ /* 0x000e620000000a00 */
[C-C-:B------:R-:W-:Y:S01]  /*4770*/  LOP3.LUT R84, R19.reuse, 0x42, R2.reuse, 0xfe, !PT ;  /* 0x0000004213547812 */ /* 0x140fe200078efe02 */
[----:B------:R-:W-:Y:S01]  /*4780*/  IMAD R55, R18, c[0x0][0x198], RZ ;  /* 0x0000660012377a24 */ /* 0x000fe200078e02ff */
[C-C-:B------:R-:W-:Y:S01]  /*4790*/  LOP3.LUT R83, R19.reuse, 0x44, R2.reuse, 0xfe, !PT ;  /* 0x0000004413537812 */ /* 0x140fe200078efe02 */
[----:B------:R-:W2:Y:S01]  /*47a0*/  LDS.64 R22, [R66] ;  /* 0x0000000042167984 */ /* 0x000ea20000000a00 */
[----:B------:R-:W-:-:S02]  /*47b0*/  LOP3.LUT R82, R19, 0x46, R2, 0xfe, !PT ;  /* 0x0000004613527812 */ /* 0x000fc400078efe02 */
[C-C-:B------:R-:W-:Y:S01]  /*47c0*/  LOP3.LUT R81, R19.reuse, 0x48, R2.reuse, 0xfe, !PT ;  /* 0x0000004813517812 */ /* 0x140fe200078efe02 */
[----:B------:R-:W3:Y:S01]  /*47d0*/  LDS.64 R16, [R69] ;  /* 0x0000000045107984 */ /* 0x000ee20000000a00 */
[C-C-:B------:R-:W-:Y:S02]  /*47e0*/  LOP3.LUT R80, R19.reuse, 0x4a, R2.reuse, 0xfe, !PT ;  /* 0x0000004a13507812 */ /* 0x140fe400078efe02 */
[C-C-:B------:R-:W-:Y:S01]  /*47f0*/  LOP3.LUT R79, R19.reuse, 0x4c, R2.reuse, 0xfe, !PT ;  /* 0x0000004c134f7812 */ /* 0x140fe200078efe02 */
[----:B------:R-:W-:Y:S01]  /*4800*/  LDS.64 R20, [R66+0x400] ;  /* 0x0004000042147984 */ /* 0x000fe20000000a00 */
[C-C-:B------:R-:W-:Y:S02]  /*4810*/  LOP3.LUT R78, R19.reuse, 0x4e, R2.reuse, 0xfe, !PT ;  /* 0x0000004e134e7812 */ /* 0x140fe400078efe02 */
[C-C-:B------:R-:W-:Y:S01]  /*4820*/  LOP3.LUT R77, R19.reuse, 0x50, R2.reuse, 0xfe, !PT ;  /* 0x00000050134d7812 */ /* 0x140fe200078efe02 */
[----:B------:R-:W-:Y:S01]  /*4830*/  LDS.64 R12, [R68+0x800] ;  /* 0x00080000440c7984 */ /* 0x000fe20000000a00 */
[----:B------:R-:W-:-:S02]  /*4840*/  LOP3.LUT R76, R19, 0x52, R2, 0xfe, !PT ;  /* 0x00000052134c7812 */ /* 0x000fc400078efe02 */
[C-C-:B------:R-:W-:Y:S02]  /*4850*/  LOP3.LUT R75, R19.reuse, 0x54, R2.reuse, 0xfe, !PT ;  /* 0x00000054134b7812 */ /* 0x140fe400078efe02 */
[C-C-:B------:R-:W-:Y:S02]  /*4860*/  LOP3.LUT R74, R19.reuse, 0x56, R2.reuse, 0xfe, !PT ;  /* 0x00000056134a7812 */ /* 0x140fe400078efe02 */
[C-C-:B------:R-:W-:Y:S02]  /*4870*/  LOP3.LUT R73, R19.reuse, 0x58, R2.reuse, 0xfe, !PT ;  /* 0x0000005813497812 */ /* 0x140fe400078efe02 */
[C-C-:B------:R-:W-:Y:S02]  /*4880*/  LOP3.LUT R72, R19.reuse, 0x5a, R2.reuse, 0xfe, !PT ;  /* 0x0000005a13487812 */ /* 0x140fe400078efe02 */
[C-C-:B------:R-:W-:Y:S02]  /*4890*/  LOP3.LUT R71, R19.reuse, 0x5c, R2.reuse, 0xfe, !PT ;  /* 0x0000005c13477812 */ /* 0x140fe400078efe02 */
[----:B------:R-:W-:-:S02]  /*48a0*/  LOP3.LUT R70, R19, 0x5e, R2, 0xfe, !PT ;  /* 0x0000005e13467812 */ /* 0x000fc400078efe02 */
[C-C-:B------:R-:W-:Y:S02]  /*48b0*/  LOP3.LUT R60, R19.reuse, 0x60, R2.reuse, 0xfe, !PT ;  /* 0x00000060133c7812 */ /* 0x140fe400078efe02 */
[C-C-:B------:R-:W-:Y:S02]  /*48c0*/  LOP3.LUT R48, R19.reuse, 0x62, R2.reuse, 0xfe, !PT ;  /* 0x0000006213307812 */ /* 0x140fe400078efe02 */
[C-C-:B------:R-:W-:Y:S01]  /*48d0*/  LOP3.LUT R47, R19.reuse, 0x64, R2.reuse, 0xfe, !PT ;  /* 0x00000064132f7812 */ /* 0x140fe200078efe02 */
[----:B0-----:R-:W-:Y:S01]  /*48e0*/  @P1 STG.E.U16 [R8.64], R4 ;  /* 0x0000000408001986 */ /* 0x001fe2000c101506 */
[C-C-:B------:R-:W-:Y:S02]  /*48f0*/  LOP3.LUT R46, R19.reuse, 0x66, R2.reuse, 0xfe, !PT ;  /* 0x00000066132e7812 */ /* 0x140fe400078efe02 */
[C-C-:B------:R-:W-:Y:S01]  /*4900*/  LOP3.LUT R45, R19.reuse, 0x68, R2.reuse, 0xfe, !PT ;  /* 0x00000068132d7812 */ /* 0x140fe200078efe02 */
[----:B------:R-:W0:Y:S01]  /*4910*/  LDS.64 R8, [R68+0x400] ;  /* 0x0004000044087984 */ /* 0x000e220000000a00 */
[----:B------:R-:W-:-:S02]  /*4920*/  LOP3.LUT R44, R19, 0x6a, R2, 0xfe, !PT ;  /* 0x0000006a132c7812 */ /* 0x000fc400078efe02 */
[C-C-:B------:R-:W-:Y:S01]  /*4930*/  LOP3.LUT R43, R19.reuse, 0x6c, R2.reuse, 0xfe, !PT ;  /* 0x0000006c132b7812 */ /* 0x140fe200078efe02 */
[----:B-1----:R1:W-:Y:S01]  /*4940*/  @P4 STG.E.U16 [R10.64], R6 ;  /* 0x000000060a004986 */ /* 0x0023e2000c101506 */
[----:B------:R-:W-:Y:S02]  /*4950*/  ISETP.LT.AND P4, PT, R14, c[0x0][0x17c], !P0 ;  /* 0x00005f000e007a0c */ /* 0x000fe40004781270 */
[C-C-:B------:R-:W-:Y:S01]  /*4960*/  LOP3.LUT R42, R19.reuse, 0x6e, R2.reuse, 0xfe, !PT ;  /* 0x0000006e132a7812 */ /* 0x140fe200078efe02 */
[----:B------:R-:W4:Y:S01]  /*4970*/  LDS.64 R10, [R64+0x400] ;  /* 0x00040000400a7984 */ /* 0x000f220000000a00 */
[C-C-:B------:R-:W-:Y:S02]  /*4980*/  LOP3.LUT R41, R19.reuse, 0x70, R2.reuse, 0xfe, !PT ;  /* 0x0000007013297812 */ /* 0x140fe400078efe02 */
[C-C-:B------:R-:W-:Y:S01]  /*4990*/  LOP3.LUT R40, R19.reuse, 0x72, R2.reuse, 0xfe, !PT ;  /* 0x0000007213287812 */ /* 0x140fe200078efe02 */
[----:B------:R-:W5:Y:S01]  /*49a0*/  LDS.64 R14, [R69+0x400] ;  /* 0x00040000450e7984 */ /* 0x000f620000000a00 */
[----:B------:R-:W-:-:S02]  /*49b0*/  LOP3.LUT R39, R19, 0x74, R2, 0xfe, !PT ;  /* 0x0000007413277812 */ /* 0x000fc400078efe02 */
[C-C-:B------:R-:W-:Y:S02]  /*49c0*/  LOP3.LUT R38, R19.reuse, 0x76, R2.reuse, 0xfe, !PT ;  /* 0x0000007613267812 */ /* 0x140fe400078efe02 */
[C-C-:B------:R-:W-:Y:S01]  /*49d0*/  LOP3.LUT R37, R19.reuse, 0x78, R2.reuse, 0xfe, !PT ;  /* 0x0000007813257812 */ /* 0x140fe200078efe02 */
[----:B--2---:R2:W-:Y:S01]  /*49e0*/  @P4 STG.E.U16 [R24.64], R22 ;  /* 0x0000001618004986 */ /* 0x0045e2000c101506 */
[C-C-:B------:R-:W-:Y:S02]  /*49f0*/  LOP3.LUT R35, R19.reuse, 0x7a, R2.reuse, 0xfe, !PT ;  /* 0x0000007a13237812 */ /* 0x140fe400078efe02 */
[--C-:B------:R-:W-:Y:S01]  /*4a00*/  LOP3.LUT R62, R19, 0x7c, R2.reuse, 0xfe, !PT ;  /* 0x0000007c133e7812 */ /* 0x100fe200078efe02 */
[----:B------:R-:W-:Y:S01]  /*4a10*/  LDS.64 R24, [R69+0x800] ;  /* 0x0008000045187984 */ /* 0x000fe20000000a00 */
[----:B------:R-:W-:Y:S02]  /*4a20*/  ISETP.LT.AND P1, PT, R3, c[0x0][0x17c], !P0 ;  /* 0x00005f0003007a0c */ /* 0x000fe40004721270 */
[----:B------:R-:W-:-:S02]  /*4a30*/  LOP3.LUT R36, R19, 0x7e, R2, 0xfe, !PT ;  /* 0x0000007e13247812 */ /* 0x000fc400078efe02 */
[----:B------:R-:W-:Y:S01]  /*4a40*/  LEA.HI.X.SX32 R27, R27, R34, 0x1, P5 ;  /* 0x000000221b1b7211 */ /* 0x000fe200028f0eff */
[----:B------:R-:W5:Y:S01]  /*4a50*/  LDS.64 R2, [R64+0x800] ;  /* 0x0008000040027984 */ /* 0x000f620000000a00 */
[-C--:B------:R-:W-:Y:S02]  /*4a60*/  LEA R28, P6, R29, R0.reuse, 0x1 ;  /* 0x000000001d1c7211 */ /* 0x080fe400078c08ff */
[----:B------:R-:W-:Y:S01]  /*4a70*/  LEA R30, P5, R31, R0, 0x1 ;  /* 0x000000001f1e7211 */ /* 0x000fe200078a08ff */
[----:B---3--:R-:W-:Y:S01]  /*4a80*/  @P3 STG.E.U16 [R26.64], R16 ;  /* 0x000000101a003986 */ /* 0x008fe2000c101506 */
[----:B------:R-:W-:Y:S02]  /*4a90*/  ISETP.LT.AND P3, PT, R18, c[0x0][0x17c], !P0 ;  /* 0x00005f0012007a0c */ /* 0x000fe40004761270 */
[-C--:B------:R-:W-:Y:S01]  /*4aa0*/  LEA.HI.X.SX32 R29, R29, R34.reuse, 0x1, P6 ;  /* 0x000000221d1d7211 */ /* 0x080fe200030f0eff */
[----:B------:R-:W3:Y:S01]  /*4ab0*/  LDS.64 R18, [R66+0x800] ;  /* 0x0008000042127984 */ /* 0x000ee20000000a00 */
[----:B------:R-:W-:-:S02]  /*4ac0*/  LEA.HI.X.SX32 R31, R31, R34, 0x1, P5 ;  /* 0x000000221f1f7211 */ /* 0x000fc400028f0eff */
[----:B------:R-:W-:Y:S01]  /*4ad0*/  ISETP.LT.AND P4, PT, R52, c[0x0][0x17c], !P0 ;  /* 0x00005f0034007a0c */ /* 0x000fe20004781270 */
[----:B------:R-:W3:Y:S01]  /*4ae0*/  LDS.64 R26, [R68+0xc00] ;  /* 0x000c0000441a7984 */ /* 0x000ee20000000a00 */
[-C--:B------:R-:W-:Y:S02]  /*4af0*/  LEA R52, P5, R55, R0.reuse, 0x1 ;  /* 0x0000000037347211 */ /* 0x080fe400078a08ff */
[----:B-1----:R-:W-:Y:S01]  /*4b00*/  PRMT R6, R6, 0x7632, R6 ;  /* 0x0000763206067816 */ /* 0x002fe20000000006 */
[----:B0-----:R-:W-:Y:S01]  /*4b10*/  @P2 STG.E.U16 [R28.64], R8 ;  /* 0x000000081c002986 */ /* 0x001fe2000c101506 */
[----:B------:R-:W-:Y:S02]  /*4b20*/  ISETP.LT.AND P2, PT, R50, c[0x0][0x17c], !P0 ;  /* 0x00005f0032007a0c */ /* 0x000fe40004741270 */
[----:B------:R-:W-:Y:S01]  /*4b30*/  LEA R50, P6, R53, R0, 0x1 ;  /* 0x0000000035327211 */ /* 0x000fe200078c08ff */
[----:B----4-:R0:W-:Y:S01]  /*4b40*/  @P1 STG.E.U16 [R30.64], R10 ;  /* 0x0000000a1e001986 */ /* 0x0101e2000c101506 */
[----:B------:R-:W-:-:S02]  /*4b50*/  ISETP.LT.AND P1, PT, R51, c[0x0][0x17c], !P0 ;  /* 0x00005f0033007a0c */ /* 0x000fc40004721270 */
[----:B--2---:R-:W-:Y:S01]  /*4b60*/  PRMT R22, R22, 0x7632, R22 ;  /* 0x0000763216167816 */ /* 0x004fe20000000016 */
[----:B------:R-:W1:Y:S01]  /*4b70*/  LDS.64 R28, [R64+0xc00] ;  /* 0x000c0000401c7984 */ /* 0x000e620000000a00 */
[----:B0-----:R-:W-:Y:S01]  /*4b80*/  IMAD R31, R51, c[0x0][0x198], RZ ;  /* 0x00006600331f7a24 */ /* 0x001fe200078e02ff */
[----:B------:R-:W-:Y:S02]  /*4b90*/  LEA.HI.X.SX32 R51, R53, R34, 0x1, P6 ;  /* 0x0000002235337211 */ /* 0x000fe400030f0eff */
[----:B------:R-:W-:Y:S02]  /*4ba0*/  LEA R54, P6, R57, R0, 0x1 ;  /* 0x0000000039367211 */ /* 0x000fe400078c08ff */
[----:B------:R-:W-:Y:S01]  /*4bb0*/  LEA.HI.X.SX32 R53, R55, R34, 0x1, P5 ;  /* 0x0000002237357211 */ /* 0x000fe200028f0eff */
[----:B------:R0:W-:Y:S01]  /*4bc0*/  @P4 STG.E.U16 [R50.64], R20 ;  /* 0x0000001432004986 */ /* 0x0001e2000c101506 */
[----:B------:R-:W-:Y:S02]  /*4bd0*/  LEA R56, P5, R31, R0, 0x1 ;  /* 0x000000001f387211 */ /* 0x000fe400078a08ff */
[-C--:B------:R-:W-:Y:S01]  /*4be0*/  LEA.HI.X.SX32 R55, R57, R34.reuse, 0x1, P6 ;  /* 0x0000002239377211 */ /* 0x080fe200030f0eff */
[----:B-----5:R2:W-:Y:S01]  /*4bf0*/  @P3 STG.E.U16 [R52.64], R14 ;  /* 0x0000000e34003986 */ /* 0x0205e2000c101506 */
[----:B------:R-:W-:-:S02]  /*4c00*/  LEA.HI.X.SX32 R57, R31, R34, 0x1, P5 ;  /* 0x000000221f397211 */ /* 0x000fc400028f0eff */
[----:B------:R-:W-:Y:S01]  /*4c10*/  ISETP.LT.AND P5, PT, R33, c[0x0][0x17c], !P0 ;  /* 0x00005f0021007a0c */ /* 0x000fe200047a1270 */
[----:B------:R-:W4:Y:S01]  /*4c20*/  LDS.64 R30, [R66+0xc00] ;  /* 0x000c0000421e7984 */ /* 0x000f220000000a00 */
[----:B------:R-:W-:Y:S02]  /*4c30*/  ISETP.LT.AND P4, PT, R32, c[0x0][0x17c], !P0 ;  /* 0x00005f0020007a0c */ /* 0x000fe40004781270 */
[C---:B------:R-:W-:Y:S01]  /*4c40*/  ISETP.LT.AND P3, PT, R61.reuse, c[0x0][0x17c], !P0 ;  /* 0x00005f003d007a0c */ /* 0x040fe20004761270 */
[----:B------:R-:W5:Y:S01]  /*4c50*/  LDS.64 R32, [R69+0xc00] ;  /* 0x000c000045207984 */ /* 0x000f620000000a00 */
[----:B------:R-:W-:Y:S01]  /*4c60*/  IMAD R61, R61, c[0x0][0x198], RZ ;  /* 0x000066003d3d7a24 */ /* 0x000fe200078e02ff */
[----:B------:R-:W-:Y:S02]  /*4c70*/  PRMT R10, R10, 0x7632, R10 ;  /* 0x000076320a0a7816 */ /* 0x000fe4000000000a */
[----:B------:R1:W-:Y:S01]  /*4c80*/  @P2 STG.E.U16 [R54.64], R12 ;  /* 0x0000000c36002986 */ /* 0x0003e2000c101506 */
[----:B0-----:R-:W-:-:S02]  /*4c90*/  LEA R50, P2, R65, R0, 0x1 ;  /* 0x0000000041327211 */ /* 0x001fc400078408ff */
[----:B------:R-:W-:Y:S01]  /*4ca0*/  PRMT R20, R20, 0x7632, R20 ;  /* 0x0000763214147816 */ /* 0x000fe20000000014 */
[----:B------:R0:W-:Y:S01]  /*4cb0*/  @P1 STG.E.U16 [R56.64], R2 ;  /* 0x0000000238001986 */ /* 0x0001e2000c101506 */
[----:B------:R-:W-:Y:S02]  /*4cc0*/  LEA.HI.X.SX32 R51, R65, R34, 0x1, P2 ;  /* 0x0000002241337211 */ /* 0x000fe400010f0eff */
[----:B--2---:R-:W-:Y:S02]  /*4cd0*/  LEA R52, P1, R67, R0, 0x1 ;  /* 0x0000000043347211 */ /* 0x004fe400078208ff */
[C---:B------:R-:W-:Y:S01]  /*4ce0*/  ISETP.LT.AND P2, PT, R59.reuse, c[0x0][0x17c], !P0 ;  /* 0x00005f003b007a0c */ /* 0x040fe20004741270 */
[----:B------:R-:W-:Y:S01]  /*4cf0*/  IMAD R59, R59, c[0x0][0x198], RZ ;  /* 0x000066003b3b7a24 */ /* 0x000fe200078e02ff */
[----:B------:R-:W-:Y:S01]  /*4d00*/  LEA.HI.X.SX32 R53, R67, R34, 0x1, P1 ;  /* 0x0000002243357211 */ /* 0x000fe200008f0eff */
[----:B---3--:R2:W-:Y:S01]  /*4d10*/  @P5 STG.E.U16 [R50.64], R18 ;  /* 0x0000001232005986 */ /* 0x0085e2000c101506 */
[----:B-1----:R-:W-:-:S02]  /*4d20*/  LEA R54, P6, R61, R0, 0x1 ;  /* 0x000000003d367211 */ /* 0x002fc400078c08ff */
[----:B------:R-:W-:Y:S01]  /*4d30*/  ISETP.LT.AND P1, PT, R101, c[0x0][0x17c], !P0 ;  /* 0x00005f0065007a0c */ /* 0x000fe20004721270 */
[----:B------:R-:W-:Y:S01]  /*4d40*/  @P4 STG.E.U16 [R52.64], R24 ;  /* 0x0000001834004986 */ /* 0x000fe2000c101506 */
[----:B------:R-:W-:Y:S01]  /*4d50*/  LEA.HI.X.SX32 R55, R61, R34, 0x1, P6 ;  /* 0x000000223d377211 */ /* 0x000fe200030f0eff */
[C---:B------:R-:W-:Y:S01]  /*4d60*/  IMAD R61, R58.reuse, c[0x0][0x198], RZ ;  /* 0x000066003a3d7a24 */ /* 0x040fe200078e02ff */
[C---:B0-----:R-:W-:Y:S02]  /*4d70*/  LEA R56, P5, R59.reuse, R0, 0x1 ;  /* 0x000000003b387211 */ /* 0x041fe400078a08ff */
[----:B------:R-:W-:Y:S01]  /*4d80*/  ISETP.LT.AND P4, PT, R58, c[0x0][0x17c], !P0 ;  /* 0x00005f003a007a0c */ /* 0x000fe20004781270 */
[----:B------:R0:W-:Y:S01]  /*4d90*/  @P3 STG.E.U16 [R54.64], R26 ;  /* 0x0000001a36003986 */ /* 0x0001e2000c101506 */
[----:B------:R-:W-:Y:S01]  /*4da0*/  LEA.HI.X.SX32 R57, R59, R34, 0x1, P5 ;  /* 0x000000223b397211 */ /* 0x000fe200028f0eff */
[C---:B------:R-:W-:Y:S01]  /*4db0*/  IMAD R59, R49.reuse, c[0x0][0x198], RZ ;  /* 0x00006600313b7a24 */ /* 0x040fe200078e02ff */
[----:B------:R-:W-:Y:S01]  /*4dc0*/  ISETP.LT.AND P3, PT, R49, c[0x0][0x17c], !P0 ;  /* 0x00005f0031007a0c */ /* 0x000fe20004761270 */
[----:B------:R-:W-:Y:S01]  /*4dd0*/  IMAD.MOV.U32 R49, RZ, RZ, c[0x0][0x198] ;  /* 0x00006600ff317624 */ /* 0x000fe200078e00ff */
[-C--:B--2---:R-:W-:Y:S01]  /*4de0*/  LEA R50, P5, R61, R0.reuse, 0x1 ;  /* 0x000000003d327211 */ /* 0x084fe200078a08ff */
[----:B------:R1:W-:Y:S01]  /*4df0*/  @P2 STG.E.U16 [R56.64], R28 ;  /* 0x0000001c38002986 */ /* 0x0003e2000c101506 */
[----:B------:R-:W-:Y:S01]  /*4e00*/  LEA R58, P6, R59, R0, 0x1 ;  /* 0x000000003b3a7211 */ /* 0x000fe200078c08ff */
[----:B------:R-:W-:Y:S01]  /*4e10*/  IMAD R63, R49, 0x20, R63 ;  /* 0x00000020313f7824 */ /* 0x000fe200078e023f */
[----:B------:R-:W-:-:S02]  /*4e20*/  LEA.HI.X.SX32 R51, R61, R34, 0x1, P5 ;  /* 0x000000223d337211 */ /* 0x000fc400028f0eff */
[----:B------:R-:W-:Y:S01]  /*4e30*/  LEA.HI.X.SX32 R59, R59, R34, 0x1, P6 ;  /* 0x000000223b3b7211 */ /* 0x000fe200030f0eff */
[----:B0-----:R-:W-:Y:S01]  /*4e40*/  IMAD R55, R49, 0x2, R63 ;  /* 0x0000000231377824 */ /* 0x001fe200078e023f */
[C---:B------:R-:W-:Y:S01]  /*4e50*/  LEA R52, P6, R63.reuse, R0, 0x1 ;  /* 0x000000003f347211 */ /* 0x040fe200078c08ff */
[----:B----4-:R0:W-:Y:S01]  /*4e60*/  @P4 STG.E.U16 [R50.64], R30 ;  /* 0x0000001e32004986 */ /* 0x0101e2000c101506 */
[----:B------:R-:W-:Y:S02]  /*4e70*/  ISETP.LT.AND P2, PT, R100, c[0x0][0x17c], !P0 ;  /* 0x00005f0064007a0c */ /* 0x000fe40004741270 */
[----:B------:R-:W-:Y:S01]  /*4e80*/  LEA.HI.X.SX32 R53, R63, R34, 0x1, P6 ;  /* 0x000000223f357211 */ /* 0x000fe200030f0eff */
[----:B-1----:R-:W-:Y:S01]  /*4e90*/  IMAD R57, R49, 0x2, R55 ;  /* 0x0000000231397824 */ /* 0x002fe200078e0237 */
[----:B------:R-:W-:Y:S01]  /*4ea0*/  LEA R54, P6, R55, R0, 0x1 ;  /* 0x0000000037367211 */ /* 0x000fe200078c08ff */
[----:B-----5:R1:W-:Y:S01]  /*4eb0*/  @P3 STG.E.U16 [R58.64], R32 ;  /* 0x000000203a003986 */ /* 0x0203e2000c101506 */
[----:B------:R-:W-:-:S02]  /*4ec0*/  ISETP.LT.AND P5, PT, R99, c[0x0][0x17c], !P0 ;  /* 0x00005f0063007a0c */ /* 0x000fc400047a1270 */
[----:B------:R-:W-:Y:S02]  /*4ed0*/  LEA.HI.X.SX32 R55, R55, R34, 0x1, P6 ;  /* 0x0000002237377211 */ /* 0x000fe400030f0eff */
[----:B------:R-:W-:Y:S02]  /*4ee0*/  PRMT R26, R4, 0x7632, R26 ;  /* 0x00007632041a7816 */ /* 0x000fe4000000001a */
[C---:B0-----:R-:W-:Y:S02]  /*4ef0*/  LEA R50, P6, R57.reuse, R0, 0x1 ;  /* 0x0000000039327211 */ /* 0x041fe400078c08ff */
[----:B------:R-:W-:Y:S01]  /*4f00*/  ISETP.LT.AND P4, PT, R98, c[0x0][0x17c], !P0 ;  /* 0x00005f0062007a0c */ /* 0x000fe20004781270 */
[----:B------:R0:W-:Y:S01]  /*4f10*/  @P1 STG.E.U16 [R52.64], R26 ;  /* 0x0000001a34001986 */ /* 0x0001e2000c101506 */
[----:B------:R-:W-:Y:S01]  /*4f20*/  LEA.HI.X.SX32 R51, R57, R34, 0x1, P6 ;  /* 0x0000002239337211 */ /* 0x000fe200030f0eff */
[----:B-1----:R-:W-:Y:S01]  /*4f30*/  IMAD R59, R49, 0x2, R57 ;  /* 0x00000002313b7824 */ /* 0x002fe200078e0239 */
[----:B------:R-:W-:Y:S01]  /*4f40*/  ISETP.LT.AND P3, PT, R97, c[0x0][0x17c], !P0 ;  /* 0x00005f0061007a0c */ /* 0x000fe20004761270 */
[----:B------:R1:W-:Y:S01]  /*4f50*/  @P2 STG.E.U16 [R54.64], R6 ;  /* 0x0000000636002986 */ /* 0x0003e2000c101506 */
[----:B------:R-:W-:Y:S01]  /*4f60*/  ISETP.LT.AND P1, PT, R96, c[0x0][0x17c], !P0 ;  /* 0x00005f0060007a0c */ /* 0x000fe20004721270 */
[----:B------:R-:W-:Y:S01]  /*4f70*/  IMAD R61, R49, 0x2, R59 ;  /* 0x00000002313d7824 */ /* 0x000fe200078e023b */
[----:B------:R-:W-:Y:S01]  /*4f80*/  LEA R56, P6, R59, R0, 0x1 ;  /* 0x000000003b387211 */ /* 0x000fe200078c08ff */
[----:B------:R2:W-:Y:S01]  /*4f90*/  @P5 STG.E.U16 [R50.64], R22 ;  /* 0x0000001632005986 */ /* 0x0005e2000c101506 */
[----:B------:R-:W-:-:S02]  /*4fa0*/  PRMT R28, R16, 0x7632, R28 ;  /* 0x00007632101c7816 */ /* 0x000fc4000000001c */
[----:B------:R-:W-:Y:S02]  /*4fb0*/  LEA.HI.X.SX32 R57, R59, R34, 0x1, P6 ;  /* 0x000000223b397211 */ /* 0x000fe400030f0eff */
[----:B0-----:R-:W-:Y:S02]  /*4fc0*/  LEA R52, P6, R61, R0, 0x1 ;  /* 0x000000003d347211 */ /* 0x001fe400078c08ff */
[----:B------:R-:W-:Y:S01]  /*4fd0*/  PRMT R26, R8, 0x7632, R26 ;  /* 0x00007632081a7816 */ /* 0x000fe2000000001a */
[----:B-1----:R-:W-:Y:S01]  /*4fe0*/  IMAD R55, R49, 0x2, R61 ;  /* 0x0000000231377824 */ /* 0x002fe200078e023d */
[----:B------:R-:W-:Y:S01]  /*4ff0*/  LEA.HI.X.SX32 R53, R61, R34, 0x1, P6 ;  /* 0x000000223d357211 */ /* 0x000fe200030f0eff */
[----:B------:R0:W-:Y:S01]  /*5000*/  @P4 STG.E.U16 [R56.64], R28 ;  /* 0x0000001c38004986 */ /* 0x0001e2000c101506 */
[----:B------:R-:W-:Y:S01]  /*5010*/  ISETP.LT.AND P2, PT, R95, c[0x0][0x17c], !P0 ;  /* 0x00005f005f007a0c */ /* 0x000fe20004741270 */
[----:B--2---:R-:W-:Y:S01]  /*5020*/  IMAD R51, R49, 0x2, R55 ;  /* 0x0000000231337824 */ /* 0x004fe200078e0237 */
[----:B------:R-:W-:Y:S01]  /*5030*/  LEA R54, P6, R55, R0, 0x1 ;  /* 0x0000000037367211 */ /* 0x000fe200078c08ff */
[----:B------:R1:W-:Y:S01]  /*5040*/  @P3 STG.E.U16 [R52.64], R26 ;  /* 0x0000001a34003986 */ /* 0x0003e2000c101506 */
[----:B------:R-:W-:Y:S01]  /*5050*/  ISETP.LT.AND P5, PT, R94, c[0x0][0x17c], !P0 ;  /* 0x00005f005e007a0c */ /* 0x000fe200047a1270 */
[----:B------:R-:W-:Y:S01]  /*5060*/  IMAD R59, R49, 0x2, R51 ;  /* 0x00000002313b7824 */ /* 0x000fe200078e0233 */
[----:B------:R-:W-:-:S02]  /*5070*/  LEA.HI.X.SX32 R55, R55, R34, 0x1, P6 ;  /* 0x0000002237377211 */ /* 0x000fc400030f0eff */
[----:B------:R-:W-:Y:S02]  /*5080*/  LEA R50, P6, R51, R0, 0x1 ;  /* 0x0000000033327211 */ /* 0x000fe400078c08ff */
[----:B------:R-:W-:Y:S01]  /*5090*/  ISETP.LT.AND P4, PT, R93, c[0x0][0x17c], !P0 ;  /* 0x00005f005d007a0c */ /* 0x000fe20004781270 */
[----:B------:R2:W-:Y:S01]  /*50a0*/  @P1 STG.E.U16 [R54.64], R10 ;  /* 0x0000000a36001986 */ /* 0x0005e2000c101506 */
[----:B------:R-:W-:Y:S02]  /*50b0*/  LEA.HI.X.SX32 R51, R51, R34, 0x1, P6 ;  /* 0x0000002233337211 */ /* 0x000fe400030f0eff */
[----:B0-----:R-:W-:Y:S01]  /*50c0*/  LEA R56, P6, R59, R0, 0x1 ;  /* 0x000000003b387211 */ /* 0x001fe200078c08ff */
[----:B-1----:R-:W-:Y:S01]  /*50d0*/  IMAD R53, R49, 0x2, R59 ;  /* 0x0000000231357824 */ /* 0x002fe200078e023b */
[----:B------:R-:W-:Y:S01]  /*50e0*/  PRMT R28, R14, 0x7632, R28 ;  /* 0x000076320e1c7816 */ /* 0x000fe2000000001c */
[----:B------:R0:W-:Y:S01]  /*50f0*/  @P2 STG.E.U16 [R50.64], R20 ;  /* 0x0000001432002986 */ /* 0x0001e2000c101506 */
[----:B------:R-:W-:-:S02]  /*5100*/  LEA.HI.X.SX32 R57, R59, R34, 0x1, P6 ;  /* 0x000000223b397211 */ /* 0x000fc400030f0eff */
[----:B------:R-:W-:Y:S02]  /*5110*/  LEA R52, P6, R53, R0, 0x1 ;  /* 0x0000000035347211 */ /* 0x000fe400078c08ff */
[----:B------:R-:W-:Y:S01]  /*5120*/  PRMT R26, R12, 0x7632, R26 ;  /* 0x000076320c1a7816 */ /* 0x000fe2000000001a */
[----:B--2---:R-:W-:Y:S01]  /*5130*/  IMAD R55, R49, 0x2, R53 ;  /* 0x0000000231377824 */ /* 0x004fe200078e0235 */
[----:B------:R-:W-:Y:S01]  /*5140*/  LEA.HI.X.SX32 R53, R53, R34, 0x1, P6 ;  /* 0x0000002235357211 */ /* 0x000fe200030f0eff */
[----:B------:R1:W-:Y:S01]  /*5150*/  @P5 STG.E.U16 [R56.64], R28 ;  /* 0x0000001c38005986 */ /* 0x0003e2000c101506 */
[----:B------:R-:W-:Y:S01]  /*5160*/  ISETP.LT.AND P3, PT, R92, c[0x0][0x17c], !P0 ;  /* 0x00005f005c007a0c */ /* 0x000fe20004761270 */
[----:B------:R-:W-:Y:S01]  /*5170*/  IMAD R59, R49, 0x2, R55 ;  /* 0x00000002313b7824 */ /* 0x000fe200078e0237 */
[----:B------:R-:W-:Y:S01]  /*5180*/  LEA R54, P6, R55, R0, 0x1 ;  /* 0x0000000037367211 */ /* 0x000fe200078c08ff */
[----:B------:R2:W-:Y:S01]  /*5190*/  @P4 STG.E.U16 [R52.64], R26 ;  /* 0x0000001a34004986 */ /* 0x0005e2000c101506 */
[----:B------:R-:W-:-:S02]  /*51a0*/  ISETP.LT.AND P1, PT, R91, c[0x0][0x17c], !P0 ;  /* 0x00005f005b007a0c */ /* 0x000fc40004721270 */
[----:B------:R-:W-:Y:S02]  /*51b0*/  LEA.HI.X.SX32 R55, R55, R34, 0x1, P6 ;  /* 0x0000002237377211 */ /* 0x000fe400030f0eff */
[----:B0-----:R-:W-:Y:S02]  /*51c0*/  LEA R50, P6, R59, R0, 0x1 ;  /* 0x000000003b327211 */ /* 0x001fe400078c08ff */
[----:B------:R-:W-:Y:S01]  /*51d0*/  ISETP.LT.AND P2, PT, R90, c[0x0][0x17c], !P0 ;  /* 0x00005f005a007a0c */ /* 0x000fe20004741270 */
[----:B-1----:R-:W-:Y:S01]  /*51e0*/  IMAD R57, R49, 0x2, R59 ;  /* 0x0000000231397824 */ /* 0x002fe200078e023b */
[----:B------:R-:W-:Y:S02]  /*51f0*/  LEA.HI.X.SX32 R51, R59, R34, 0x1, P6 ;  /* 0x000000223b337211 */ /* 0x000fe400030f0eff */
[----:B------:R-:W-:Y:S01]  /*5200*/  PRMT R2, R2, 0x7632, R2 ;  /* 0x0000763202027816 */ /* 0x000fe20000000002 */
[----:B--2---:R-:W-:Y:S01]  /*5210*/  IMAD R53, R49, 0x2, R57 ;  /* 0x0000000231357824 */ /* 0x004fe200078e0239 */
[----:B------:R-:W-:-:S02]  /*5220*/  LEA R56, P6, R57, R0, 0x1 ;  /* 0x0000000039387211 */ /* 0x000fc400078c08ff */
[----:B------:R-:W-:Y:S01]  /*5230*/  PRMT R18, R18, 0x7632, R18 ;  /* 0x0000763212127816 */ /* 0x000fe20000000012 */
[----:B------:R-:W-:Y:S01]  /*5240*/  IMAD R59, R49, 0x2, R53 ;  /* 0x00000002313b7824 */ /* 0x000fe200078e0235 */
[----:B------:R-:W-:Y:S01]  /*5250*/  LEA.HI.X.SX32 R57, R57, R34, 0x1, P6 ;  /* 0x0000002239397211 */ /* 0x000fe200030f0eff */
[----:B------:R0:W-:Y:S01]  /*5260*/  @P3 STG.E.U16 [R54.64], R2 ;  /* 0x0000000236003986 */ /* 0x0001e2000c101506 */
[C---:B------:R-:W-:Y:S02]  /*5270*/  LEA R52, P6, R53.reuse, R0, 0x1 ;  /* 0x0000000035347211 */ /* 0x040fe400078c08ff */
[----:B------:R-:W-:Y:S01]  /*5280*/  PRMT R28, R24, 0x7632, R28 ;  /* 0x00007632181c7816 */ /* 0x000fe2000000001c */
[----:B------:R1:W-:Y:S01]  /*5290*/  @P1 STG.E.U16 [R50.64], R18 ;  /* 0x0000001232001986 */ /* 0x0003e2000c101506 */
[----:B------:R-:W-:Y:S02]  /*52a0*/  LEA.HI.X.SX32 R53, R53, R34, 0x1, P6 ;  /* 0x0000002235357211 */ /* 0x000fe400030f0eff */
[----:B------:R-:W-:Y:S01]  /*52b0*/  ISETP.LT.AND P5, PT, R89, c[0x0][0x17c], !P0 ;  /* 0x00005f0059007a0c */ /* 0x000fe200047a1270 */
[----:B------:R2:W-:Y:S01]  /*52c0*/  @P2 STG.E.U16 [R56.64], R28 ;  /* 0x0000001c38002986 */ /* 0x0005e2000c101506 */
[----:B------:R-:W-:-:S02]  /*52d0*/  ISETP.LT.AND P4, PT, R88, c[0x0][0x17c], !P0 ;  /* 0x00005f0058007a0c */ /* 0x000fc40004781270 */
[----:B------:R-:W-:Y:S02]  /*52e0*/  PRMT R26, R26, 0x7632, R26 ;  /* 0x000076321a1a7816 */ /* 0x000fe4000000001a */
[----:B0-----:R-:W-:Y:S02]  /*52f0*/  LEA R54, P6, R59, R0, 0x1 ;  /* 0x000000003b367211 */ /* 0x001fe400078c08ff */
[----:B------:R-:W-:Y:S01]  /*5300*/  PRMT R2, R28, 0x7632, R2 ;  /* 0x000076321c027816 */ /* 0x000fe20000000002 */
[----:B-1----:R-:W-:Y:S01]  /*5310*/  IMAD R51, R49, 0x2, R59 ;  /* 0x0000000231337824 */ /* 0x002fe200078e023b */
[----:B------:R-:W-:Y:S02]  /*5320*/  LEA.HI.X.SX32 R55, R59, R34, 0x1, P6 ;  /* 0x000000223b377211 */ /* 0x000fe400030f0eff */
[----:B------:R-:W-:Y:S01]  /*5330*/  ISETP.LT.AND P3, PT, R87, c[0x0][0x17c], !P0 ;  /* 0x00005f0057007a0c */ /* 0x000fe20004761270 */
[----:B--2---:R-:W-:Y:S01]  /*5340*/  IMAD R57, R49, 0x2, R51 ;  /* 0x0000000231397824 */ /* 0x004fe200078e0233 */
[----:B------:R-:W-:Y:S01]  /*5350*/  LEA R50, P6, R51, R0, 0x1 ;  /* 0x0000000033327211 */ /* 0x000fe200078c08ff */
[----:B------:R0:W-:Y:S01]  /*5360*/  @P5 STG.E.U16 [R52.64], R26 ;  /* 0x0000001a34005986 */ /* 0x0001e2000c101506 */
[----:B------:R-:W-:Y:S01]  /*5370*/  ISETP.LT.AND P1, PT, R86, c[0x0][0x17c], !P0 ;  /* 0x00005f0056007a0c */ /* 0x000fe20004721270 */
[----:B------:R-:W-:Y:S01]  /*5380*/  IMAD R59, R49, 0x2, R57 ;  /* 0x00000002313b7824 */ /* 0x000fe200078e0239 */
[----:B------:R-:W-:Y:S01]  /*5390*/  LEA.HI.X.SX32 R51, R51, R34, 0x1, P6 ;  /* 0x0000002233337211 */ /* 0x000fe200030f0eff */
[----:B------:R1:W-:Y:S01]  /*53a0*/  @P4 STG.E.U16 [R54.64], R2 ;  /* 0x0000000236004986 */ /* 0x0003e2000c101506 */
[----:B------:R-:W-:-:S02]  /*53b0*/  LEA R56, P6, R57, R0, 0x1 ;  /* 0x0000000039387211 */ /* 0x000fc400078c08ff */
[----:B------:R-:W-:Y:S02]  /*53c0*/  PRMT R30, R30, 0x7632, R30 ;  /* 0x000076321e1e7816 */ /* 0x000fe4000000001e */
[----:B------:R-:W-:Y:S02]  /*53d0*/  LEA.HI.X.SX32 R57, R57, R34, 0x1, P6 ;  /* 0x0000002239397211 */ /* 0x000fe400030f0eff */
[----:B------:R-:W-:Y:S01]  /*53e0*/  ISETP.LT.AND P2, PT, R85, c[0x0][0x17c], !P0 ;  /* 0x00005f0055007a0c */ /* 0x000fe20004741270 */
[----:B------:R2:W-:Y:S01]  /*53f0*/  @P3 STG.E.U16 [R50.64], R30 ;  /* 0x0000001e32003986 */ /* 0x0005e2000c101506 */
[----:B0-----:R-:W-:Y:S02]  /*5400*/  LEA R52, P6, R59, R0, 0x1 ;  /* 0x000000003b347211 */ /* 0x001fe400078c08ff */
[----:B------:R-:W-:Y:S01]  /*5410*/  PRMT R28, R32, 0x7632, R28 ;  /* 0x00007632201c7816 */ /* 0x000fe2000000001c */
[----:B-1----:R-:W-:Y:S01]  /*5420*/  IMAD R55, R49, 0x2, R59 ;  /* 0x0000000231377824 */ /* 0x002fe200078e023b */
[----:B------:R-:W-:-:S02]  /*5430*/  LEA.HI.X.SX32 R53, R59, R34, 0x1, P6 ;  /* 0x000000223b357211 */ /* 0x000fc400030f0eff */
[----:B------:R-:W-:Y:S01]  /*5440*/  ISETP.LT.AND P5, PT, R84, c[0x0][0x17c], !P0 ;  /* 0x00005f0054007a0c */ /* 0x000fe200047a1270 */
[----:B------:R-:W-:Y:S01]  /*5450*/  IMAD R59, R49, 0x2, R55 ;  /* 0x00000002313b7824 */ /* 0x000fe200078e0237 */
[----:B------:R-:W-:Y:S01]  /*5460*/  LEA R54, P6, R55, R0, 0x1 ;  /* 0x0000000037367211 */ /* 0x000fe200078c08ff */
[----:B------:R0:W-:Y:S01]  /*5470*/  @P1 STG.E.U16 [R56.64], R28 ;  /* 0x0000001c38001986 */ /* 0x0001e2000c101506 */
[----:B------:R-:W-:Y:S01]  /*5480*/  ISETP.LT.AND P4, PT, R83, c[0x0][0x17c], !P0 ;  /* 0x00005f0053007a0c */ /* 0x000fe20004781270 */
[----:B------:R-:W-:Y:S01]  /*5490*/  IMAD R61, R49, 0x2, R59 ;  /* 0x00000002313d7824 */ /* 0x000fe200078e023b */
[----:B------:R-:W-:Y:S01]  /*54a0*/  LEA.HI.X.SX32 R55, R55, R34, 0x1, P6 ;  /* 0x0000002237377211 */ /* 0x000fe200030f0eff */
[----:B------:R1:W-:Y:S01]  /*54b0*/  @P2 STG.E.U16 [R52.64], R5 ;  /* 0x0000000534002986 */ /* 0x0003e2000c101506 */
[----:B--2---:R-:W-:Y:S02]  /*54c0*/  LEA R50, P6, R59, R0, 0x1 ;  /* 0x000000003b327211 */ /* 0x004fe400078c08ff */
[----:B------:R-:W-:-:S02]  /*54d0*/  ISETP.LT.AND P3, PT, R82, c[0x0][0x17c], !P0 ;  /* 0x00005f0052007a0c */ /* 0x000fc40004761270 */
[----:B------:R-:W-:Y:S01]  /*54e0*/  LEA.HI.X.SX32 R51, R59, R34, 0x1, P6 ;  /* 0x000000223b337211 */ /* 0x000fe200030f0eff */
[----:B------:R-:W-:Y:S01]  /*54f0*/  IMAD R59, R49, 0x2, R61 ;  /* 0x00000002313b7824 */ /* 0x000fe200078e023d */
[----:B------:R2:W-:Y:S01]  /*5500*/  @P5 STG.E.U16 [R54.64], R7 ;  /* 0x0000000736005986 */ /* 0x0005e2000c101506 */
[----:B0-----:R-:W-:Y:S02]  /*5510*/  LEA R56, P6, R61, R0, 0x1 ;  /* 0x000000003d387211 */ /* 0x001fe400078c08ff */
[----:B------:R-:W-:Y:S01]  /*5520*/  ISETP.LT.AND P1, PT, R81, c[0x0][0x17c], !P0 ;  /* 0x00005f0051007a0c */ /* 0x000fe20004721270 */
[----:B------:R0:W-:Y:S01]  /*5530*/  @P4 STG.E.U16 [R50.64], R23 ;  /* 0x0000001732004986 */ /* 0x0001e2000c101506 */
[----:B------:R-:W-:Y:S01]  /*5540*/  LEA.HI.X.SX32 R57, R61, R34, 0x1, P6 ;  /* 0x000000223d397211 */ /* 0x000fe200030f0eff */
[----:B------:R-:W-:Y:S01]  /*5550*/  IMAD R61, R49, 0x2, R59 ;  /* 0x00000002313d7824 */ /* 0x000fe200078e023b */
[C---:B-1----:R-:W-:Y:S02]  /*5560*/  LEA R52, P6, R59.reuse, R0, 0x1 ;  /* 0x000000003b347211 */ /* 0x042fe400078c08ff */
[----:B------:R-:W-:Y:S01]  /*5570*/  ISETP.LT.AND P2, PT, R80, c[0x0][0x17c], !P0 ;  /* 0x00005f0050007a0c */ /* 0x000fe20004741270 */
[----:B------:R1:W-:Y:S01]  /*5580*/  @P3 STG.E.U16 [R56.64], R17 ;  /* 0x0000001138003986 */ /* 0x0003e2000c101506 */
[----:B------:R-:W-:Y:S01]  /*5590*/  LEA.HI.X.SX32 R53, R59, R34, 0x1, P6 ;  /* 0x000000223b357211 */ /* 0x000fe200030f0eff */
[----:B------:R-:W-:Y:S01]  /*55a0*/  IMAD R59, R49, 0x2, R61 ;  /* 0x00000002313b7824 */ /* 0x000fe200078e023d */
[----:B--2---:R-:W-:-:S02]  /*55b0*/  LEA R54, P6, R61, R0, 0x1 ;  /* 0x000000003d367211 */ /* 0x004fc400078c08ff */
[----:B------:R-:W-:Y:S01]  /*55c0*/  ISETP.LT.AND P5, PT, R79, c[0x0][0x17c], !P0 ;  /* 0x00005f004f007a0c */ /* 0x000fe200047a1270 */
[----:B------:R2:W-:Y:S01]  /*55d0*/  @P1 STG.E.U16 [R52.64], R9 ;  /* 0x0000000934001986 */ /* 0x0005e2000c101506 */
[----:B------:R-:W-:Y:S01]  /*55e0*/  LEA.HI.X.SX32 R55, R61, R34, 0x1, P6 ;  /* 0x000000223d377211 */ /* 0x000fe200030f0eff */
[----:B------:R-:W-:Y:S01]  /*55f0*/  IMAD R61, R49, 0x2, R59 ;  /* 0x00000002313d7824 */ /* 0x000fe200078e023b */
[C---:B0-----:R-:W-:Y:S02]  /*5600*/  LEA R50, P6, R59.reuse, R0, 0x1 ;  /* 0x000000003b327211 */ /* 0x041fe400078c08ff */
[----:B------:R-:W-:Y:S01]  /*5610*/  ISETP.LT.AND P4, PT, R78, c[0x0][0x17c], !P0 ;  /* 0x00005f004e007a0c */ /* 0x000fe20004781270 */
[----:B------:R0:W-:Y:S01]  /*5620*/  @P2 STG.E.U16 [R54.64], R11 ;  /* 0x0000000b36002986 */ /* 0x0001e2000c101506 */
[----:B------:R-:W-:Y:S01]  /*5630*/  LEA.HI.X.SX32 R51, R59, R34, 0x1, P6 ;  /* 0x000000223b337211 */ /* 0x000fe200030f0eff */
[----:B------:R-:W-:Y:S01]  /*5640*/  IMAD R59, R49, 0x2, R61 ;  /* 0x00000002313b7824 */ /* 0x000fe200078e023d */
[----:B-1----:R-:W-:-:S02]  /*5650*/  LEA R56, P6, R61, R0, 0x1 ;  /* 0x000000003d387211 */ /* 0x002fc400078c08ff */
[----:B------:R-:W-:Y:S01]  /*5660*/  ISETP.LT.AND P3, PT, R77, c[0x0][0x17c], !P0 ;  /* 0x00005f004d007a0c */ /* 0x000fe20004761270 */
[----:B------:R1:W-:Y:S01]  /*5670*/  @P5 STG.E.U16 [R50.64], R21 ;  /* 0x0000001532005986 */ /* 0x0003e2000c101506 */
[----:B------:R-:W-:Y:S01]  /*5680*/  LEA.HI.X.SX32 R57, R61, R34, 0x1, P6 ;  /* 0x000000223d397211 */ /* 0x000fe200030f0eff */
[----:B------:R-:W-:Y:S01]  /*5690*/  IMAD R61, R49, 0x2, R59 ;  /* 0x00000002313d7824 */ /* 0x000fe200078e023b */
[C---:B--2---:R-:W-:Y:S02]  /*56a0*/  LEA R52, P6, R59.reuse, R0, 0x1 ;  /* 0x000000003b347211 */ /* 0x044fe400078c08ff */
[----:B------:R-:W-:Y:S01]  /*56b0*/  ISETP.LT.AND P1, PT, R76, c[0x0][0x17c], !P0 ;  /* 0x00005f004c007a0c */ /* 0x000fe20004721270 */
[----:B------:R2:W-:Y:S01]  /*56c0*/  @P4 STG.E.U16 [R56.64], R15 ;  /* 0x0000000f38004986 */ /* 0x0005e2000c101506 */
[----:B------:R-:W-:Y:S01]  /*56d0*/  LEA.HI.X.SX32 R53, R59, R34, 0x1, P6 ;  /* 0x000000223b357211 */ /* 0x000fe200030f0eff */
[----:B------:R-:W-:Y:S01]  /*56e0*/  IMAD R59, R49, 0x2, R61 ;  /* 0x00000002313b7824 */ /* 0x000fe200078e023d */
[----:B0-----:R-:W-:-:S02]  /*56f0*/  LEA R54, P6, R61, R0, 0x1 ;  /* 0x000000003d367211 */ /* 0x001fc400078c08ff */
        /* <DEDUP_REMOVED lines=26> */
[----:B------:R-:W-:Y:S01]  /*58a0*/  @P3 STG.E.U16 [R54.64], R29 ;  /* 0x0000001d36003986 */ /* 0x000fe2000c101506 */
[----:B------:R-:W-:Y:S02]  /*58b0*/  LEA.HI.X.SX32 R51, R59, R34, 0x1, P6 ;  /* 0x000000223b337211 */ /* 0x000fe400030f0eff */
[----:B------:R-:W-:Y:S01]  /*58c0*/  ISETP.LT.AND P3, PT, R47, c[0x0][0x17c], !P0 ;  /* 0x00005f002f007a0c */ /* 0x000fe20004761270 */
[----:B------:R-:W-:Y:S01]  /*58d0*/  IMAD R47, R49, 0x2, R61 ;  /* 0x00000002312f7824 */ /* 0x000fe200078e023d */
[----:B0-----:R-:W-:Y:S01]  /*58e0*/  LEA R56, P6, R61, R0, 0x1 ;  /* 0x000000003d387211 */ /* 0x001fe200078c08ff */
[----:B------:R-:W-:Y:S01]  /*58f0*/  @P1 STG.E.U16 [R50.64], R31 ;  /* 0x0000001f32001986 */ /* 0x000fe2000c101506 */
[----:B------:R-:W-:Y:S01]  /*5900*/  ISETP.LT.AND P1, PT, R46, c[0x0][0x17c], !P0 ;  /* 0x00005f002e007a0c */ /* 0x000fe20004721270 */
[----:B-1----:R-:W-:Y:S01]  /*5910*/  IMAD R53, R49, 0x2, R47 ;  /* 0x0000000231357824 */ /* 0x002fe200078e022f */
[----:B------:R-:W-:-:S02]  /*5920*/  LEA.HI.X.SX32 R57, R61, R34, 0x1, P6 ;  /* 0x000000223d397211 */ /* 0x000fc400030f0eff */
[----:B------:R-:W-:Y:S02]  /*5930*/  ISETP.LT.AND P5, PT, R60, c[0x0][0x17c], !P0 ;  /* 0x00005f003c007a0c */ /* 0x000fe400047a1270 */
[C---:B------:R-:W-:Y:S01]  /*5940*/  LEA R46, P6, R47.reuse, R0, 0x1 ;  /* 0x000000002f2e7211 */ /* 0x040fe200078c08ff */
[----:B------:R-:W-:Y:S01]  /*5950*/  @P2 STG.E.U16 [R56.64], R33 ;  /* 0x0000002138002986 */ /* 0x000fe2000c101506 */
[----:B------:R-:W-:Y:S02]  /*5960*/  ISETP.LT.AND P4, PT, R48, c[0x0][0x17c], !P0 ;  /* 0x00005f0030007a0c */ /* 0x000fe40004781270 */
[----:B------:R-:W-:Y:S02]  /*5970*/  LEA.HI.X.SX32 R47, R47, R34, 0x1, P6 ;  /* 0x000000222f2f7211 */ /* 0x000fe400030f0eff */
[----:B------:R-:W-:Y:S02]  /*5980*/  LEA R4, P6, R53, R0, 0x1 ;  /* 0x0000000035047211 */ /* 0x000fe400078c08ff */
[----:B------:R-:W-:Y:S01]  /*5990*/  PRMT R3, R7, 0x7632, R3 ;  /* 0x0000763207037816 */ /* 0x000fe20000000003 */
[----:B------:R-:W-:Y:S01]  /*59a0*/  IMAD R7, R49, 0x2, R53 ;  /* 0x0000000231077824 */ /* 0x000fe200078e0235 */
[----:B------:R-:W-:-:S02]  /*59b0*/  PRMT R2, R5, 0x7632, R2 ;  /* 0x0000763205027816 */ /* 0x000fc40000000002 */
[----:B------:R-:W-:Y:S02]  /*59c0*/  LEA.HI.X.SX32 R5, R53, R34, 0x1, P6 ;  /* 0x0000002235057211 */ /* 0x000fe400030f0eff */
[----:B------:R-:W-:Y:S01]  /*59d0*/  ISETP.LT.AND P2, PT, R45, c[0x0][0x17c], !P0 ;  /* 0x00005f002d007a0c */ /* 0x000fe20004741270 */
[----:B------:R-:W-:Y:S01]  /*59e0*/  IMAD R45, R49, 0x2, R7 ;  /* 0x00000002312d7824 */ /* 0x000fe200078e0207 */
[----:B------:R-:W-:Y:S01]  /*59f0*/  LEA R6, P6, R7, R0, 0x1 ;  /* 0x0000000007067211 */ /* 0x000fe200078c08ff */
[----:B------:R0:W-:Y:S01]  /*5a00*/  @P5 STG.E.U16 [R46.64], R2 ;  /* 0x000000022e005986 */ /* 0x0001e2000c101506 */
[----:B------:R-:W-:Y:S02]  /*5a10*/  PRMT R9, R17, 0x7632, R9 ;  /* 0x0000763211097816 */ /* 0x000fe40000000009 */
[----:B------:R-:W-:Y:S01]  /*5a20*/  LEA.HI.X.SX32 R7, R7, R34, 0x1, P6 ;  /* 0x0000002207077211 */ /* 0x000fe200030f0eff */
[----:B------:R1:W-:Y:S01]  /*5a30*/  @P4 STG.E.U16 [R4.64], R3 ;  /* 0x0000000304004986 */ /* 0x0003e2000c101506 */
[----:B------:R-:W-:-:S02]  /*5a40*/  LEA R16, P6, R45, R0, 0x1 ;  /* 0x000000002d107211 */ /* 0x000fc400078c08ff */
[----:B------:R-:W-:Y:S02]  /*5a50*/  ISETP.LT.AND P4, PT, R43, c[0x0][0x17c], !P0 ;  /* 0x00005f002b007a0c */ /* 0x000fe40004781270 */
[----:B------:R-:W-:Y:S02]  /*5a60*/  LEA.HI.X.SX32 R17, R45, R34, 0x1, P6 ;  /* 0x000000222d117211 */ /* 0x000fe400030f0eff */
[----:B------:R-:W-:Y:S02]  /*5a70*/  ISETP.LT.AND P5, PT, R44, c[0x0][0x17c], !P0 ;  /* 0x00005f002c007a0c */ /* 0x000fe400047a1270 */
[----:B0-----:R-:W-:Y:S02]  /*5a80*/  PRMT R2, R9, 0x7632, R2 ;  /* 0x0000763209027816 */ /* 0x001fe40000000002 */
[----:B------:R-:W-:Y:S02]  /*5a90*/  PRMT R21, R21, 0x7632, R21 ;  /* 0x0000763215157816 */ /* 0x000fe40000000015 */
[----:B-1----:R-:W-:Y:S01]  /*5aa0*/  PRMT R5, R23, 0x7632, R5 ;  /* 0x0000763217057816 */ /* 0x002fe20000000005 */
[----:B------:R-:W-:Y:S01]  /*5ab0*/  IMAD R23, R49, 0x2, R45 ;  /* 0x0000000231177824 */ /* 0x000fe200078e022d */
[----:B------:R-:W-:-:S02]  /*5ac0*/  PRMT R3, R11, 0x7632, R3 ;  /* 0x000076320b037816 */ /* 0x000fc40000000003 */
[----:B------:R-:W-:Y:S01]  /*5ad0*/  PRMT R19, R19, 0x7632, R19 ;  /* 0x0000763213137816 */ /* 0x000fe20000000013 */
[----:B------:R-:W-:Y:S01]  /*5ae0*/  IMAD R43, R49, 0x2, R23 ;  /* 0x00000002312b7824 */ /* 0x000fe200078e0217 */
[----:B------:R-:W-:Y:S01]  /*5af0*/  LEA R4, P6, R23, R0, 0x1 ;  /* 0x0000000017047211 */ /* 0x000fe200078c08ff */
[----:B------:R0:W-:Y:S01]  /*5b00*/  @P3 STG.E.U16 [R6.64], R5 ;  /* 0x0000000506003986 */ /* 0x0001e2000c101506 */
[----:B------:R-:W-:Y:S01]  /*5b10*/  ISETP.LT.AND P3, PT, R42, c[0x0][0x17c], !P0 ;  /* 0x00005f002a007a0c */ /* 0x000fe20004761270 */
[----:B------:R-:W-:Y:S01]  /*5b20*/  IMAD R11, R49, 0x2, R43 ;  /* 0x00000002310b7824 */ /* 0x000fe200078e022b */
[----:B------:R-:W-:Y:S01]  /*5b30*/  PRMT R25, R25, 0x7632, R25 ;  /* 0x0000763219197816 */ /* 0x000fe20000000019 */
[----:B------:R1:W-:Y:S01]  /*5b40*/  @P1 STG.E.U16 [R16.64], R9 ;  /* 0x0000000910001986 */ /* 0x0003e2000c101506 */
[----:B------:R-:W-:Y:S02]  /*5b50*/  ISETP.LT.AND P1, PT, R41, c[0x0][0x17c], !P0 ;  /* 0x00005f0029007a0c */ /* 0x000fe40004721270 */
[----:B------:R-:W-:-:S02]  /*5b60*/  PRMT R27, R27, 0x7632, R27 ;  /* 0x000076321b1b7816 */ /* 0x000fc4000000001b */
[----:B------:R-:W-:Y:S02]  /*5b70*/  PRMT R29, R29, 0x7632, R29 ;  /* 0x000076321d1d7816 */ /* 0x000fe4000000001d */
[----:B------:R-:W-:Y:S02]  /*5b80*/  PRMT R31, R31, 0x7632, R31 ;  /* 0x000076321f1f7816 */ /* 0x000fe4000000001f */
[----:B0-----:R-:W-:Y:S02]  /*5b90*/  LEA.HI.X.SX32 R5, R23, R34, 0x1, P6 ;  /* 0x0000002217057211 */ /* 0x001fe400030f0eff */
[----:B------:R-:W-:Y:S01]  /*5ba0*/  LEA R8, P6, R43, R0, 0x1 ;  /* 0x000000002b087211 */ /* 0x000fe200078c08ff */
[----:B-1----:R-:W-:Y:S02]  /*5bb0*/  IMAD R17, R49, 0x2, R11 ;  /* 0x0000000231117824 */ /* 0x002fe400078e020b */
[----:B------:R0:W-:Y:S01]  /*5bc0*/  @P2 STG.E.U16 [R4.64], R2 ;  /* 0x0000000204002986 */ /* 0x0001e2000c101506 */
[----:B------:R-:W-:-:S02]  /*5bd0*/  LEA.HI.X.SX32 R9, R43, R34, 0x1, P6 ;  /* 0x000000222b097211 */ /* 0x000fc400030f0eff */
[C---:B------:R-:W-:Y:S02]  /*5be0*/  LEA R6, P6, R11.reuse, R0, 0x1 ;  /* 0x000000000b067211 */ /* 0x040fe400078c08ff */
[----:B------:R-:W-:Y:S01]  /*5bf0*/  ISETP.LT.AND P2, PT, R40, c[0x0][0x17c], !P0 ;  /* 0x00005f0028007a0c */ /* 0x000fe20004741270 */
[----:B------:R1:W-:Y:S01]  /*5c00*/  @P5 STG.E.U16 [R8.64], R3 ;  /* 0x0000000308005986 */ /* 0x0003e2000c101506 */
[----:B------:R-:W-:Y:S02]  /*5c10*/  LEA.HI.X.SX32 R7, R11, R34, 0x1, P6 ;  /* 0x000000220b077211 */ /* 0x000fe400030f0eff */
[----:B------:R-:W-:Y:S02]  /*5c20*/  LEA R10, P6, R17, R0, 0x1 ;  /* 0x00000000110a7211 */ /* 0x000fe400078c08ff */
[----:B------:R-:W-:Y:S01]  /*5c30*/  ISETP.LT.AND P5, PT, R39, c[0x0][0x17c], !P0 ;  /* 0x00005f0027007a0c */ /* 0x000fe200047a1270 */
[----:B------:R-:W-:Y:S01]  /*5c40*/  @P4 STG.E.U16 [R6.64], R21 ;  /* 0x0000001506004986 */ /* 0x000fe2000c101506 */
[----:B0-----:R-:W-:Y:S01]  /*5c50*/  PRMT R5, R15, 0x7632, R5 ;  /* 0x000076320f057816 */ /* 0x001fe20000000005 */
[----:B------:R-:W-:Y:S01]  /*5c60*/  IMAD R15, R49, 0x2, R17 ;  /* 0x00000002310f7824 */ /* 0x000fe200078e0211 */
[----:B------:R-:W-:-:S02]  /*5c70*/  LEA.HI.X.SX32 R11, R17, R34, 0x1, P6 ;  /* 0x00000022110b7211 */ /* 0x000fc400030f0eff */
[----:B------:R-:W-:Y:S01]  /*5c80*/  ISETP.LT.AND P4, PT, R38, c[0x0][0x17c], !P0 ;  /* 0x00005f0026007a0c */ /* 0x000fe20004781270 */
[----:B-1----:R-:W-:Y:S01]  /*5c90*/  IMAD R9, R49, 0x2, R15 ;  /* 0x0000000231097824 */ /* 0x002fe200078e020f */
[----:B------:R-:W-:Y:S01]  /*5ca0*/  LEA R4, P6, R15, R0, 0x1 ;  /* 0x000000000f047211 */ /* 0x000fe200078c08ff */
[----:B------:R0:W-:Y:S01]  /*5cb0*/  @P3 STG.E.U16 [R10.64], R5 ;  /* 0x000000050a003986 */ /* 0x0001e2000c101506 */
[----:B------:R-:W-:Y:S02]  /*5cc0*/  PRMT R3, R13, 0x7632, R3 ;  /* 0x000076320d037816 */ /* 0x000fe40000000003 */
[----:B------:R-:W-:Y:S02]  /*5cd0*/  ISETP.LT.AND P3, PT, R37, c[0x0][0x17c], !P0 ;  /* 0x00005f0025007a0c */ /* 0x000fe40004761270 */
[----:B0-----:R-:W-:Y:S01]  /*5ce0*/  LEA.HI.X.SX32 R5, R15, R34, 0x1, P6 ;  /* 0x000000220f057211 */ /* 0x001fe200030f0eff */
[----:B------:R-:W-:Y:S01]  /*5cf0*/  IMAD R15, R49, 0x2, R9 ;  /* 0x00000002310f7824 */ /* 0x000fe200078e0209 */
[----:B------:R-:W-:-:S02]  /*5d00*/  LEA R8, P6, R9, R0, 0x1 ;  /* 0x0000000009087211 */ /* 0x000fc400078c08ff */
[----:B------:R-:W-:Y:S01]  /*5d10*/  PRMT R11, R3, 0x7632, R11 ;  /* 0x00007632030b7816 */ /* 0x000fe2000000000b */
[----:B------:R-:W-:Y:S01]  /*5d20*/  IMAD R7, R49, 0x2, R15 ;  /* 0x0000000231077824 */ /* 0x000fe200078e020f */
[----:B------:R0:W-:Y:S01]  /*5d30*/  @P1 STG.E.U16 [R4.64], R3 ;  /* 0x0000000304001986 */ /* 0x0001e2000c101506 */
[----:B------:R-:W-:Y:S02]  /*5d40*/  LEA R2, P1, R15, R0, 0x1 ;  /* 0x000000000f027211 */ /* 0x000fe400078208ff */
[----:B------:R-:W-:Y:S01]  /*5d50*/  IMAD R13, R49, 0x2, R7 ;  /* 0x00000002310d7824 */ /* 0x000fe200078e0207 */
[----:B------:R-:W-:-:S03]  /*5d60*/  LEA.HI.X.SX32 R9, R9, R34, 0x1, P6 ;  /* 0x0000002209097211 */ /* 0x000fc600030f0eff */
[----:B------:R-:W-:Y:S01]  /*5d70*/  IMAD R17, R49, 0x2, R13 ;  /* 0x0000000231117824 */ /* 0x000fe200078e020d */
[-C--:B------:R-:W-:Y:S01]  /*5d80*/  LEA R10, P6, R13, R0.reuse, 0x1 ;  /* 0x000000000d0a7211 */ /* 0x080fe200078c08ff */
[----:B------:R1:W-:Y:S01]  /*5d90*/  @P2 STG.E.U16 [R8.64], R11 ;  /* 0x0000000b08002986 */ /* 0x0003e2000c101506 */
[----:B------:R-:W-:Y:S02]  /*5da0*/  LEA R6, P2, R7, R0, 0x1 ;  /* 0x0000000007067211 */ /* 0x000fe400078408ff */
[-C--:B0-----:R-:W-:Y:S01]  /*5db0*/  LEA.HI.X.SX32 R3, R15, R34.reuse, 0x1, P1 ;  /* 0x000000220f037211 */ /* 0x081fe200008f0eff */
[----:B------:R-:W-:Y:S01]  /*5dc0*/  IMAD R15, R49, 0x2, R17 ;  /* 0x00000002310f7824 */ /* 0x000fe200078e0211 */
[----:B------:R-:W-:Y:S02]  /*5dd0*/  LEA.HI.X.SX32 R7, R7, R34, 0x1, P2 ;  /* 0x0000002207077211 */ /* 0x000fe400010f0eff */
[----:B------:R-:W-:Y:S01]  /*5de0*/  ISETP.LT.AND P2, PT, R35, c[0x0][0x17c], !P0 ;  /* 0x00005f0023007a0c */ /* 0x000fe20004741270 */
[----:B------:R-:W-:Y:S01]  /*5df0*/  IMAD R49, R49, 0x2, R15 ;  /* 0x0000000231317824 */ /* 0x000fe200078e020f */
[----:B------:R0:W-:Y:S01]  /*5e00*/  @P5 STG.E.U16 [R2.64], R19 ;  /* 0x0000001302005986 */ /* 0x0001e2000c101506 */
[----:B-1----:R-:W-:-:S03]  /*5e10*/  LEA R8, P1, R15, R0, 0x1 ;  /* 0x000000000f087211 */ /* 0x002fc600078208ff */
[----:B------:R0:W-:Y:S01]  /*5e20*/  @P4 STG.E.U16 [R6.64], R25 ;  /* 0x0000001906004986 */ /* 0x0001e2000c101506 */
[-C--:B------:R-:W-:Y:S02]  /*5e30*/  LEA.HI.X.SX32 R11, R13, R34.reuse, 0x1, P6 ;  /* 0x000000220d0b7211 */ /* 0x080fe400030f0eff */
[----:B------:R-:W-:Y:S02]  /*5e40*/  LEA.HI.X.SX32 R9, R15, R34, 0x1, P1 ;  /* 0x000000220f097211 */ /* 0x000fe400008f0eff */
[----:B------:R-:W-:Y:S01]  /*5e50*/  ISETP.LT.AND P1, PT, R62, c[0x0][0x17c], !P0 ;  /* 0x00005f003e007a0c */ /* 0x000fe20004721270 */
[----:B------:R0:W-:Y:S01]  /*5e60*/  @P3 STG.E.U16 [R10.64], R27 ;  /* 0x0000001b0a003986 */ /* 0x0001e2000c101506 */
[----:B------:R-:W-:Y:S02]  /*5e70*/  ISETP.LT.AND P0, PT, R36, c[0x0][0x17c], !P0 ;  /* 0x00005f0024007a0c */ /* 0x000fe40004701270 */
[----:B------:R-:W-:-:S04]  /*5e80*/  LEA R4, P6, R17, R0, 0x1 ;  /* 0x0000000011047211 */ /* 0x000fc800078c08ff */
[----:B------:R-:W-:Y:S02]  /*5e90*/  LEA.HI.X.SX32 R5, R17, R34, 0x1, P6 ;  /* 0x0000002211057211 */ /* 0x000fe400030f0eff */
[----:B------:R-:W-:-:S03]  /*5ea0*/  LEA R12, P6, R49, R0, 0x1 ;  /* 0x00000000310c7211 */ /* 0x000fc600078c08ff */
[----:B------:R0:W-:Y:S01]  /*5eb0*/  @P2 STG.E.U16 [R4.64], R29 ;  /* 0x0000001d04002986 */ /* 0x0001e2000c101506 */
[----:B------:R-:W-:-:S03]  /*5ec0*/  LEA.HI.X.SX32 R13, R49, R34, 0x1, P6 ;  /* 0x00000022310d7211 */ /* 0x000fc600030f0eff */
[----:B------:R0:W-:Y:S01]  /*5ed0*/  @P1 STG.E.U16 [R8.64], R31 ;  /* 0x0000001f08001986 */ /* 0x0001e2000c101506 */
[----:B------:R-:W-:Y:S05]  /*5ee0*/  @!P0 EXIT ;  /* 0x000000000000894d */ /* 0x000fea0003800000 */
[----:B0-----:R-:W-:-:S05]  /*5ef0*/  PRMT R6, R33, 0x7632, R6 ;  /* 0x0000763221067816 */ /* 0x001fca0000000006 */
[----:B------:R-:W-:Y:S01]  /*5f00*/  STG.E.U16 [R12.64], R6 ;  /* 0x000000060c007986 */ /* 0x000fe2000c101506 */
[----:B------:R-:W-:Y:S05]  /*5f10*/  EXIT ;  /* 0x000000000000794d */ /* 0x000fea0003800000 */
.L_x_4:
[----:B------:R-:W-:-:S00]  /*5f20*/  BRA `(.L_x_4) ;  /* 0xfffffff000007947 */ /* 0x000fc0000383ffff */
[----:B------:R-:W-:-:S00]  /*5f30*/  NOP ;  /* 0x0000000000007918 */ /* 0x000fc00000000000 */
        /* <DEDUP_REMOVED lines=12> */
.L_x_5:


//--------------------- .nv.shared.matmul_kernel  --------------------------
	.section	.nv.shared.matmul_kernel,"aw",@nobits
	.sectionflags	@""
	.align	16
